	.target	sm_80

	.elftype	@"ET_EXEC"


//--------------------- .note.nv.tkinfo           --------------------------
	.section	.note.nv.tkinfo,"",@"SHT_NOTE"
	.sectionflags	@"SHF_NOTE_NV_TKINFO"
	.tkinfo
        /*0018*/ 	.word	0x00000002
        /*0030*/ 	.string	""
        /*0030*/ 	.string	"ptxas"
        /*0030*/ 	.string	"Cuda compilation tools, release 13.0, V13.0.88"
        /*0030*/ 	.string	"Build cuda_13.0.r13.0/compiler.36424714_0"
        /*0030*/ 	.string	"-v  -suppress-debug-info  -lineinfo  -arch sm_80 "



//--------------------- .note.nv.cuinfo           --------------------------
	.section	.note.nv.cuinfo,"",@"SHT_NOTE"
	.sectionflags	@"SHF_NOTE_NV_CUINFO"
        /*0018*/ 	.short	0x0002
        /*001a*/ 	.short	0x0050
        /*001c*/ 	.short	0x0082
	.zero		2


//--------------------- .nv.info                  --------------------------
	.section	.nv.info,"",@"SHT_CUDA_INFO"
	.align	4


	//----- nvinfo : EIATTR_REGCOUNT
	.align		4
        /*0000*/ 	.byte	0x04, 0x2f
        /*0002*/ 	.short	(.L_2 - .L_1)
	.align		4
.L_1:
        /*0004*/ 	.word	index@(attn_fwd)
        /*0008*/ 	.word	0x000000ff


	//----- nvinfo : EIATTR_FRAME_SIZE
	.align		4
.L_2:
        /*000c*/ 	.byte	0x04, 0x11
        /*000e*/ 	.short	(.L_4 - .L_3)
	.align		4
.L_3:
        /*0010*/ 	.word	index@(attn_fwd)
        /*0014*/ 	.word	0x00000000


	//----- nvinfo : EIATTR_MIN_STACK_SIZE
	.align		4
.L_4:
        /*0018*/ 	.byte	0x04, 0x12
        /*001a*/ 	.short	(.L_6 - .L_5)
	.align		4
.L_5:
        /*001c*/ 	.word	index@(attn_fwd)
        /*0020*/ 	.word	0x00000000
.L_6:


//--------------------- .nv.info.attn_fwd         --------------------------
	.section	.nv.info.attn_fwd,"",@"SHT_CUDA_INFO"
	.sectionflags	@""
	.align	4


	//----- nvinfo : EIATTR_CUDA_API_VERSION
	.align		4
        /*0000*/ 	.byte	0x04, 0x37
        /*0002*/ 	.short	(.L_8 - .L_7)
.L_7:
        /*0004*/ 	.word	0x00000082


	//----- nvinfo : EIATTR_SW2861232_WAR
	.align		4
.L_8:
        /*0008*/ 	.byte	0x01, 0x35
	.zero		2


	//----- nvinfo : EIATTR_PARAM_CBANK
	.align		4
        /*000c*/ 	.byte	0x04, 0x0a
        /*000e*/ 	.short	(.L_10 - .L_9)
	.align		4
.L_9:
        /*0010*/ 	.word	index@(.nv.constant0.attn_fwd)
        /*0014*/ 	.short	0x0160
        /*0016*/ 	.short	0x0088


	//----- nvinfo : EIATTR_CBANK_PARAM_SIZE
	.align		4
.L_10:
        /*0018*/ 	.byte	0x03, 0x19
        /*001a*/ 	.short	0x0088


	//----- nvinfo : EIATTR_KPARAM_INFO
	.align		4
        /*001c*/ 	.byte	0x04, 0x17
        /*001e*/ 	.short	(.L_12 - .L_11)
.L_11:
        /*0020*/ 	.word	0x00000000
        /*0024*/ 	.short	0x0019
        /*0026*/ 	.short	0x0080
        /*0028*/ 	.byte	0x00, 0xf4, 0x21, 0x00


	//----- nvinfo : EIATTR_KPARAM_INFO
	.align		4
.L_12:
        /*002c*/ 	.byte	0x04, 0x17
        /*002e*/ 	.short	(.L_14 - .L_13)
.L_13:
        /*0030*/ 	.word	0x00000000
        /*0034*/ 	.short	0x0018
        /*0036*/ 	.short	0x0078
        /*0038*/ 	.byte	0x00, 0xf4, 0x21, 0x00


	//----- nvinfo : EIATTR_KPARAM_INFO
	.align		4
.L_14:
        /*003c*/ 	.byte	0x04, 0x17
        /*003e*/ 	.short	(.L_16 - .L_15)
.L_15:
        /*0040*/ 	.word	0x00000000
        /*0044*/ 	.short	0x0017
        /*0046*/ 	.short	0x0070
        /*0048*/ 	.byte	0x00, 0xf0, 0x11, 0x00


	//----- nvinfo : EIATTR_KPARAM_INFO
	.align		4
.L_16:
        /*004c*/ 	.byte	0x04, 0x17
        /*004e*/ 	.short	(.L_18 - .L_17)
.L_17:
        /*0050*/ 	.word	0x00000000
        /*0054*/ 	.short	0x0016
        /*0056*/ 	.short	0x006c
        /*0058*/ 	.byte	0x00, 0xf0, 0x11, 0x00


	//----- nvinfo : EIATTR_KPARAM_INFO
	.align		4
.L_18:
        /*005c*/ 	.byte	0x04, 0x17
        /*005e*/ 	.short	(.L_20 - .L_19)
.L_19:
        /*0060*/ 	.word	0x00000000
        /*0064*/ 	.short	0x0015
        /*0066*/ 	.short	0x0068
        /*0068*/ 	.byte	0x00, 0xf0, 0x11, 0x00


	//----- nvinfo : EIATTR_KPARAM_INFO
	.align		4
.L_20:
        /*006c*/ 	.byte	0x04, 0x17
        /*006e*/ 	.short	(.L_22 - .L_21)
.L_21:
        /*0070*/ 	.word	0x00000000
        /*0074*/ 	.short	0x0014
        /*0076*/ 	.short	0x0064
        /*0078*/ 	.byte	0x00, 0xf0, 0x11, 0x00


	//----- nvinfo : EIATTR_KPARAM_INFO
	.align		4
.L_22:
        /*007c*/ 	.byte	0x04, 0x17
        /*007e*/ 	.short	(.L_24 - .L_23)
.L_23:
        /*0080*/ 	.word	0x00000000
        /*0084*/ 	.short	0x0013
        /*0086*/ 	.short	0x0060
        /*0088*/ 	.byte	0x00, 0xf0, 0x11, 0x00


	//----- nvinfo : EIATTR_KPARAM_INFO
	.align		4
.L_24:
        /*008c*/ 	.byte	0x04, 0x17
        /*008e*/ 	.short	(.L_26 - .L_25)
.L_25:
        /*0090*/ 	.word	0x00000000
        /*0094*/ 	.short	0x0012
        /*0096*/ 	.short	0x005c
        /*0098*/ 	.byte	0x00, 0xf0, 0x11, 0x00


	//----- nvinfo : EIATTR_KPARAM_INFO
	.align		4
.L_26:
        /*009c*/ 	.byte	0x04, 0x17
        /*009e*/ 	.short	(.L_28 - .L_27)
.L_27:
        /*00a0*/ 	.word	0x00000000
        /*00a4*/ 	.short	0x0011
        /*00a6*/ 	.short	0x0058
        /*00a8*/ 	.byte	0x00, 0xf0, 0x11, 0x00


	//----- nvinfo : EIATTR_KPARAM_INFO
	.align		4
.L_28:
        /*00ac*/ 	.byte	0x04, 0x17
        /*00ae*/ 	.short	(.L_30 - .L_29)
.L_29:
        /*00b0*/ 	.word	0x00000000
        /*00b4*/ 	.short	0x0010
        /*00b6*/ 	.short	0x0054
        /*00b8*/ 	.byte	0x00, 0xf0, 0x11, 0x00


	//----- nvinfo : EIATTR_KPARAM_INFO
	.align		4
.L_30:
        /*00bc*/ 	.byte	0x04, 0x17
        /*00be*/ 	.short	(.L_32 - .L_31)
.L_31:
        /*00c0*/ 	.word	0x00000000
        /*00c4*/ 	.short	0x000f
        /*00c6*/ 	.short	0x0050
        /*00c8*/ 	.byte	0x00, 0xf0, 0x11, 0x00


	//----- nvinfo : EIATTR_KPARAM_INFO
	.align		4
.L_32:
        /*00cc*/ 	.byte	0x04, 0x17
        /*00ce*/ 	.short	(.L_34 - .L_33)
.L_33:
        /*00d0*/ 	.word	0x00000000
        /*00d4*/ 	.short	0x000e
        /*00d6*/ 	.short	0x004c
        /*00d8*/ 	.byte	0x00, 0xf0, 0x11, 0x00


	//----- nvinfo : EIATTR_KPARAM_INFO
	.align		4
.L_34:
        /*00dc*/ 	.byte	0x04, 0x17
        /*00de*/ 	.short	(.L_36 - .L_35)
.L_35:
        /*00e0*/ 	.word	0x00000000
        /*00e4*/ 	.short	0x000d
        /*00e6*/ 	.short	0x0048
        /*00e8*/ 	.byte	0x00, 0xf0, 0x11, 0x00


	//----- nvinfo : EIATTR_KPARAM_INFO
	.align		4
.L_36:
        /*00ec*/ 	.byte	0x04, 0x17
        /*00ee*/ 	.short	(.L_38 - .L_37)
.L_37:
        /*00f0*/ 	.word	0x00000000
        /*00f4*/ 	.short	0x000c
        /*00f6*/ 	.short	0x0044
        /*00f8*/ 	.byte	0x00, 0xf0, 0x11, 0x00


	//----- nvinfo : EIATTR_KPARAM_INFO
	.align		4
.L_38:
        /*00fc*/ 	.byte	0x04, 0x17
        /*00fe*/ 	.short	(.L_40 - .L_39)
.L_39:
        /*0100*/ 	.word	0x00000000
        /*0104*/ 	.short	0x000b
        /*0106*/ 	.short	0x0040
        /*0108*/ 	.byte	0x00, 0xf0, 0x11, 0x00


	//----- nvinfo : EIATTR_KPARAM_INFO
	.align		4
.L_40:
        /*010c*/ 	.byte	0x04, 0x17
        /*010e*/ 	.short	(.L_42 - .L_41)
.L_41:
        /*0110*/ 	.word	0x00000000
        /*0114*/ 	.short	0x000a
        /*0116*/ 	.short	0x003c
        /*0118*/ 	.byte	0x00, 0xf0, 0x11, 0x00


	//----- nvinfo : EIATTR_KPARAM_INFO
	.align		4
.L_42:
        /*011c*/ 	.byte	0x04, 0x17
        /*011e*/ 	.short	(.L_44 - .L_43)
.L_43:
        /*0120*/ 	.word	0x00000000
        /*0124*/ 	.short	0x0009
        /*0126*/ 	.short	0x0038
        /*0128*/ 	.byte	0x00, 0xf0, 0x11, 0x00


	//----- nvinfo : EIATTR_KPARAM_INFO
	.align		4
.L_44:
        /*012c*/ 	.byte	0x04, 0x17
        /*012e*/ 	.short	(.L_46 - .L_45)
.L_45:
        /*0130*/ 	.word	0x00000000
        /*0134*/ 	.short	0x0008
        /*0136*/ 	.short	0x0034
        /*0138*/ 	.byte	0x00, 0xf0, 0x11, 0x00


	//----- nvinfo : EIATTR_KPARAM_INFO
	.align		4
.L_46:
        /*013c*/ 	.byte	0x04, 0x17
        /*013e*/ 	.short	(.L_48 - .L_47)
.L_47:
        /*0140*/ 	.word	0x00000000
        /*0144*/ 	.short	0x0007
        /*0146*/ 	.short	0x0030
        /*0148*/ 	.byte	0x00, 0xf0, 0x11, 0x00


	//----- nvinfo : EIATTR_KPARAM_INFO
	.align		4
.L_48:
        /*014c*/ 	.byte	0x04, 0x17
        /*014e*/ 	.short	(.L_50 - .L_49)
.L_49:
        /*0150*/ 	.word	0x00000000
        /*0154*/ 	.short	0x0006
        /*0156*/ 	.short	0x002c
        /*0158*/ 	.byte	0x00, 0xf0, 0x11, 0x00


	//----- nvinfo : EIATTR_KPARAM_INFO
	.align		4
.L_50:
        /*015c*/ 	.byte	0x04, 0x17
        /*015e*/ 	.short	(.L_52 - .L_51)
.L_51:
        /*0160*/ 	.word	0x00000000
        /*0164*/ 	.short	0x0005
        /*0166*/ 	.short	0x0028
        /*0168*/ 	.byte	0x00, 0xf0, 0x11, 0x00


	//----- nvinfo : EIATTR_KPARAM_INFO
	.align		4
.L_52:
        /*016c*/ 	.byte	0x04, 0x17
        /*016e*/ 	.short	(.L_54 - .L_53)
.L_53:
        /*0170*/ 	.word	0x00000000
        /*0174*/ 	.short	0x0004
        /*0176*/ 	.short	0x0020
        /*0178*/ 	.byte	0x00, 0xf4, 0x21, 0x00


	//----- nvinfo : EIATTR_KPARAM_INFO
	.align		4
.L_54:
        /*017c*/ 	.byte	0x04, 0x17
        /*017e*/ 	.short	(.L_56 - .L_55)
.L_55:
        /*0180*/ 	.word	0x00000000
        /*0184*/ 	.short	0x0003
        /*0186*/ 	.short	0x0018
        /*0188*/ 	.byte	0x00, 0xf4, 0x21, 0x00


	//----- nvinfo : EIATTR_KPARAM_INFO
	.align		4
.L_56:
        /*018c*/ 	.byte	0x04, 0x17
        /*018e*/ 	.short	(.L_58 - .L_57)
.L_57:
        /*0190*/ 	.word	0x00000000
        /*0194*/ 	.short	0x0002
        /*0196*/ 	.short	0x0010
        /*0198*/ 	.byte	0x00, 0xf4, 0x21, 0x00


	//----- nvinfo : EIATTR_KPARAM_INFO
	.align		4
.L_58:
        /*019c*/ 	.byte	0x04, 0x17
        /*019e*/ 	.short	(.L_60 - .L_59)
.L_59:
        /*01a0*/ 	.word	0x00000000
        /*01a4*/ 	.short	0x0001
        /*01a6*/ 	.short	0x0008
        /*01a8*/ 	.byte	0x00, 0xf4, 0x21, 0x00


	//----- nvinfo : EIATTR_KPARAM_INFO
	.align		4
.L_60:
        /*01ac*/ 	.byte	0x04, 0x17
        /*01ae*/ 	.short	(.L_62 - .L_61)
.L_61:
        /*01b0*/ 	.word	0x00000000
        /*01b4*/ 	.short	0x0000
        /*01b6*/ 	.short	0x0000
        /*01b8*/ 	.byte	0x00, 0xf4, 0x21, 0x00


	//----- nvinfo : EIATTR_MAXREG_COUNT
	.align		4
.L_62:
        /*01bc*/ 	.byte	0x03, 0x1b
        /*01be*/ 	.short	0x00ff


	//----- nvinfo : EIATTR_NUM_BARRIERS
	.align		4
        /*01c0*/ 	.byte	0x02, 0x4c
        /*01c2*/ 	.byte	0x01
	.zero		1


	//----- nvinfo : EIATTR_MERCURY_ISA_VERSION
	.align		4
        /*01c4*/ 	.byte	0x03, 0x5f
        /*01c6*/ 	.short	0x0000


	//----- nvinfo : EIATTR_COOP_GROUP_MASK_REGIDS
	.align		4
        /*01c8*/ 	.byte	0x04, 0x29
        /*01ca*/ 	.short	(.L_64 - .L_63)


	//   ....[0]....
.L_63:
        /*01cc*/ 	.word	0xffffffff


	//   ....[1]....
        /*01d0*/ 	.word	0xffffffff


	//   ....[2]....
        /*01d4*/ 	.word	0xffffffff


	//   ....[3]....
        /*01d8*/ 	.word	0xffffffff


	//   ....[4]....
        /*01dc*/ 	.word	0xffffffff


	//   ....[5]....
        /*01e0*/ 	.word	0xffffffff


	//   ....[6]....
        /*01e4*/ 	.word	0xffffffff


	//   ....[7]....
        /*01e8*/ 	.word	0xffffffff


	//----- nvinfo : EIATTR_COOP_GROUP_INSTR_OFFSETS
	.align		4
.L_64:
        /*01ec*/ 	.byte	0x04, 0x28
        /*01ee*/ 	.short	(.L_66 - .L_65)


	//   ....[0]....
.L_65:
        /*01f0*/ 	.word	0x00002230


	//   ....[1]....
        /*01f4*/ 	.word	0x000022a0


	//   ....[2]....
        /*01f8*/ 	.word	0x00002d70


	//   ....[3]....
        /*01fc*/ 	.word	0x00002d90


	//   ....[4]....
        /*0200*/ 	.word	0x00004100


	//   ....[5]....
        /*0204*/ 	.word	0x00004110


	//   ....[6]....
        /*0208*/ 	.word	0x000041a0


	//   ....[7]....
        /*020c*/ 	.word	0x000041b0


	//----- nvinfo : EIATTR_EXIT_INSTR_OFFSETS
	.align		4
.L_66:
        /*0210*/ 	.byte	0x04, 0x1c
        /*0212*/ 	.short	(.L_68 - .L_67)


	//   ....[0]....
.L_67:
        /*0214*/ 	.word	0x00004e20


	//   ....[1]....
        /*0218*/ 	.word	0x00004ec0


	//----- nvinfo : EIATTR_REQNTID
	.align		4
.L_68:
        /*021c*/ 	.byte	0x04, 0x10
        /*021e*/ 	.short	(.L_70 - .L_69)
.L_69:
        /*0220*/ 	.word	0x00000080
        /*0224*/ 	.word	0x00000001
        /*0228*/ 	.word	0x00000001
.L_70:


//--------------------- .nv.callgraph             --------------------------
	.section	.nv.callgraph,"",@"SHT_CUDA_CALLGRAPH"
	.align	4
	.sectionentsize	8
	.align		4
        /*0000*/ 	.word	0x00000000
	.align		4
        /*0004*/ 	.word	0xffffffff
	.align		4
        /*0008*/ 	.word	0x00000000
	.align		4
        /*000c*/ 	.word	0xfffffffe
	.align		4
        /*0010*/ 	.word	0x00000000
	.align		4
        /*0014*/ 	.word	0xfffffffd
	.align		4
        /*0018*/ 	.word	0x00000000
	.align		4
        /*001c*/ 	.word	0xfffffffc


//--------------------- .nv.rel.action            --------------------------
	.section	.nv.rel.action,"",@"SHT_CUDA_RELOCINFO"
	.align	8
	.sectionentsize	8
        /*0000*/ 	.byte	0x73, 0x00, 0x00, 0x00, 0x00, 0x00, 0x00, 0x00, 0x00, 0x00, 0x00, 0x11, 0x25, 0x00, 0x05, 0x36


//--------------------- .nv.constant4             --------------------------
	.section	.nv.constant4,"a",@progbits
	.align	8
	.align		8
.nv.constant4:
        /*0000*/ 	.dword	_$_str


//--------------------- .nv.constant0.attn_fwd    --------------------------
	.section	.nv.constant0.attn_fwd,"a",@progbits
	.sectionflags	@""
	.align	4
.nv.constant0.attn_fwd:
	.zero		488


//--------------------- .text.attn_fwd            --------------------------
	.section	.text.attn_fwd,"ax",@progbits
	.sectioninfo	@"SHI_REGISTERS=255"
	.align	128
        .global         attn_fwd
        .type           attn_fwd,@function
        .size           attn_fwd,(.L_x_3 - attn_fwd)
        .other          attn_fwd,@"STO_CUDA_ENTRY STV_DEFAULT"
attn_fwd:
.text.attn_fwd:
[----:B------:R-:W-:Y:S02]  /*0000*/  IMAD.MOV.U32 R1, RZ, RZ, c[0x0][0x28] ;  /* 0x00000a00ff017624 */ /* 0x000fe400078e00ff */
[----:B------:R-:W0:Y:S01]  /*0010*/  S2R R19, SR_CTAID.X ;  /* 0x0000000000137919 */ /* 0x000e220000002500 */
[----:B------:R-:W-:Y:S01]  /*0020*/  IMAD.MOV.U32 R16, RZ, RZ, c[0x0][0x198] ;  /* 0x00006600ff107624 */ /* 0x000fe200078e00ff */
[----:B------:R-:W-:Y:S02]  /*0030*/  ULDC.64 UR6, c[0x0][0x118] ;  /* 0x0000460000067ab9 */ /* 0x000fe40000000a00 */
[----:B------:R-:W1:Y:S04]  /*0040*/  S2R R0, SR_TID.X ;  /* 0x0000000000007919 */ /* 0x000e680000002100 */
[----:B------:R-:W2:Y:S01]  /*0050*/  S2R R2, SR_CTAID.Y ;  /* 0x0000000000027919 */ /* 0x000ea20000002600 */
[----:B0-----:R-:W-:Y:S01]  /*0060*/  IMAD.SHL.U32 R19, R19, 0x40, RZ ;  /* 0x0000004013137824 */ /* 0x001fe200078e00ff */
[----:B-1----:R-:W-:-:S04]  /*0070*/  SHF.R.U32.HI R4, RZ, 0x6, R0 ;  /* 0x00000006ff047819 */ /* 0x002fc80000011600 */
[----:B------:R-:W-:Y:S01]  /*0080*/  LOP3.LUT R3, R19, 0x3f, R0, 0xf8, !PT ;  /* 0x0000003f13037812 */ /* 0x000fe200078ef800 */
[----:B--2---:R-:W-:Y:S01]  /*0090*/  IMAD R5, R2, c[0x0][0x190], RZ ;  /* 0x0000640002057a24 */ /* 0x004fe200078e02ff */
[----:B------:R-:W-:-:S03]  /*00a0*/  SGXT.U32 R4, R4, 0x1 ;  /* 0x000000010404781a */ /* 0x000fc60000000000 */
[----:B------:R-:W-:Y:S02]  /*00b0*/  IMAD R7, R3, c[0x0][0x194], RZ ;  /* 0x0000650003077a24 */ /* 0x000fe400078e02ff */
[----:B------:R-:W-:Y:S02]  /*00c0*/  IMAD.SHL.U32 R6, R5, 0x2, RZ ;  /* 0x0000000205067824 */ /* 0x000fe400078e00ff */
[----:B------:R-:W-:Y:S02]  /*00d0*/  IMAD.SHL.U32 R9, R7, 0x2, RZ ;  /* 0x0000000207097824 */ /* 0x000fe400078e00ff */
[----:B------:R-:W-:Y:S02]  /*00e0*/  IMAD R10, R4, c[0x0][0x198], RZ ;  /* 0x00006600040a7a24 */ /* 0x000fe400078e02ff */
[----:B------:R-:W-:Y:S01]  /*00f0*/  IMAD.HI R5, R5, 0x2, RZ ;  /* 0x0000000205057827 */ /* 0x000fe200078e02ff */
[----:B------:R-:W-:-:S03]  /*0100*/  IADD3 R22, P0, P1, R9, c[0x0][0x160], R6 ;  /* 0x0000580009167a10 */ /* 0x000fc6000791e006 */
[----:B------:R-:W-:-:S04]  /*0110*/  IMAD.HI R8, R7, 0x2, RZ ;  /* 0x0000000207087827 */ /* 0x000fc800078e02ff */
[----:B------:R-:W-:Y:S01]  /*0120*/  IMAD R9, R16, 0x2, R10 ;  /* 0x0000000210097824 */ /* 0x000fe200078e020a */
[----:B------:R-:W-:Y:S02]  /*0130*/  IADD3.X R24, R8, c[0x0][0x164], R5, P0, P1 ;  /* 0x0000590008187a10 */ /* 0x000fe400007e2405 */
[-C--:B------:R-:W-:Y:S01]  /*0140*/  LEA R6, P0, R10, R22.reuse, 0x1 ;  /* 0x000000160a067211 */ /* 0x080fe200078008ff */
[----:B------:R-:W-:Y:S01]  /*0150*/  IMAD R5, R16, 0x2, R9 ;  /* 0x0000000210057824 */ /* 0x000fe200078e0209 */
[----:B------:R-:W-:Y:S02]  /*0160*/  LEA R8, P1, R9, R22, 0x1 ;  /* 0x0000001609087211 */ /* 0x000fe400078208ff */
[----:B------:R-:W-:Y:S01]  /*0170*/  LEA.HI.X.SX32 R7, R10, R24, 0x1, P0 ;  /* 0x000000180a077211 */ /* 0x000fe200000f0eff */
[C---:B------:R-:W-:Y:S01]  /*0180*/  IMAD R13, R16.reuse, 0x2, R5 ;  /* 0x00000002100d7824 */ /* 0x040fe200078e0205 */
[----:B------:R-:W-:Y:S02]  /*0190*/  LEA R10, P0, R5, R22, 0x1 ;  /* 0x00000016050a7211 */ /* 0x000fe400078008ff */
[-C--:B------:R-:W-:Y:S01]  /*01a0*/  LEA.HI.X.SX32 R9, R9, R24.reuse, 0x1, P1 ;  /* 0x0000001809097211 */ /* 0x080fe200008f0eff */
[----:B------:R0:W2:Y:S01]  /*01b0*/  LDG.E.U16 R20, [R6.64] ;  /* 0x0000000606147981 */ /* 0x0000a2000c1e1500 */
[----:B------:R-:W-:Y:S01]  /*01c0*/  LEA.HI.X.SX32 R11, R5, R24, 0x1, P0 ;  /* 0x00000018050b7211 */ /* 0x000fe200000f0eff */
[C---:B------:R-:W-:Y:S01]  /*01d0*/  IMAD R5, R16.reuse, 0x2, R13 ;  /* 0x0000000210057824 */ /* 0x040fe200078e020d */
[C---:B------:R-:W-:Y:S01]  /*01e0*/  LEA R12, P0, R13.reuse, R22, 0x1 ;  /* 0x000000160d0c7211 */ /* 0x040fe200078008ff */
[----:B------:R1:W3:Y:S02]  /*01f0*/  LDG.E.U16 R21, [R8.64] ;  /* 0x0000000608157981 */ /* 0x0002e4000c1e1500 */
[C---:B------:R-:W-:Y:S01]  /*0200*/  IMAD R17, R16.reuse, 0x2, R5 ;  /* 0x0000000210117824 */ /* 0x040fe200078e0205 */
[----:B------:R-:W-:Y:S01]  /*0210*/  LEA.HI.X.SX32 R13, R13, R24, 0x1, P0 ;  /* 0x000000180d0d7211 */ /* 0x000fe200000f0eff */
[----:B------:R4:W5:Y:S01]  /*0220*/  LDG.E.U16 R11, [R10.64] ;  /* 0x000000060a0b7981 */ /* 0x000962000c1e1500 */
[----:B------:R-:W-:Y:S01]  /*0230*/  LEA R14, P0, R5, R22, 0x1 ;  /* 0x00000016050e7211 */ /* 0x000fe200078008ff */
[----:B------:R-:W-:-:S02]  /*0240*/  IMAD R18, R16, 0x2, R17 ;  /* 0x0000000210127824 */ /* 0x000fc400078e0211 */
[----:B------:R1:W3:Y:S01]  /*0250*/  LDG.E.U16 R12, [R12.64] ;  /* 0x000000060c0c7981 */ /* 0x0002e2000c1e1500 */
[----:B------:R-:W-:Y:S01]  /*0260*/  LEA.HI.X.SX32 R15, R5, R24, 0x1, P0 ;  /* 0x00000018050f7211 */ /* 0x000fe200000f0eff */
[----:B------:R-:W-:Y:S01]  /*0270*/  IMAD R5, R16, 0x2, R18 ;  /* 0x0000000210057824 */ /* 0x000fe200078e0212 */
[CC--:B0-----:R-:W-:Y:S02]  /*0280*/  LEA R6, P0, R17.reuse, R22.reuse, 0x1 ;  /* 0x0000001611067211 */ /* 0x0c1fe400078008ff */
[C---:B------:R-:W-:Y:S01]  /*0290*/  LEA R16, P1, R18.reuse, R22, 0x1 ;  /* 0x0000001612107211 */ /* 0x040fe200078208ff */
[----:B------:R0:W3:Y:S01]  /*02a0*/  LDG.E.U16 R14, [R14.64] ;  /* 0x000000060e0e7981 */ /* 0x0000e2000c1e1500 */
[-C--:B------:R-:W-:Y:S02]  /*02b0*/  LEA.HI.X.SX32 R7, R17, R24.reuse, 0x1, P0 ;  /* 0x0000001811077211 */ /* 0x080fe400000f0eff */
[----:B------:R-:W-:-:S03]  /*02c0*/  LEA.HI.X.SX32 R17, R18, R24, 0x1, P1 ;  /* 0x0000001812117211 */ /* 0x000fc600008f0eff */
[----:B------:R0:W5:Y:S04]  /*02d0*/  LDG.E.U16 R6, [R6.64] ;  /* 0x0000000606067981 */ /* 0x000168000c1e1500 */
[----:B------:R-:W5:Y:S01]  /*02e0*/  LDG.E.U16 R16, [R16.64] ;  /* 0x0000000610107981 */ /* 0x000f62000c1e1500 */
[----:B-1----:R-:W-:-:S04]  /*02f0*/  LEA R8, P0, R5, R22, 0x1 ;  /* 0x0000001605087211 */ /* 0x002fc800078008ff */
[----:B------:R-:W-:-:S06]  /*0300*/  LEA.HI.X.SX32 R9, R5, R24, 0x1, P0 ;  /* 0x0000001805097211 */ /* 0x000fcc00000f0eff */
[----:B------:R1:W5:Y:S01]  /*0310*/  LDG.E.U16 R9, [R8.64] ;  /* 0x0000000608097981 */ /* 0x000362000c1e1500 */
[----:B------:R-:W-:Y:S02]  /*0320*/  LOP3.LUT R5, R0, 0x3f, RZ, 0xc0, !PT ;  /* 0x0000003f00057812 */ /* 0x000fe400078ec0ff */
[----:B----4-:R-:W-:-:S03]  /*0330*/  SHF.R.S32.HI R10, RZ, 0x6, R0 ;  /* 0x00000006ff0a7819 */ /* 0x010fc60000011400 */
[----:B------:R-:W-:Y:S01]  /*0340*/  IMAD.SHL.U32 R5, R5, 0x2, RZ ;  /* 0x0000000205057824 */ /* 0x000fe200078e00ff */
[----:B------:R-:W-:-:S04]  /*0350*/  SGXT R10, R10, 0x1 ;  /* 0x000000010a0a781a */ /* 0x000fc80000000200 */
[----:B------:R-:W-:-:S04]  /*0360*/  LOP3.LUT R5, R5, 0x90, R10, 0x78, !PT ;  /* 0x0000009005057812 */ /* 0x000fc800078e780a */
[C---:B------:R-:W-:Y:S02]  /*0370*/  LOP3.LUT R10, R5.reuse, 0x20, RZ, 0x3c, !PT ;  /* 0x00000020050a7812 */ /* 0x040fe400078e3cff */
[C---:B------:R-:W-:Y:S02]  /*0380*/  LOP3.LUT R13, R5.reuse, 0x40, RZ, 0x3c, !PT ;  /* 0x00000040050d7812 */ /* 0x040fe400078e3cff */
[----:B0-----:R-:W-:Y:S02]  /*0390*/  LOP3.LUT R15, R5, 0x60, RZ, 0x3c, !PT ;  /* 0x00000060050f7812 */ /* 0x001fe400078e3cff */
[----:B------:R-:W-:-:S04]  /*03a0*/  IADD3 R7, R19, 0x40, RZ ;  /* 0x0000004013077810 */ /* 0x000fc80007ffe0ff */
[----:B------:R-:W-:Y:S01]  /*03b0*/  ISETP.GE.AND P0, PT, R7, 0x1, PT ;  /* 0x000000010700780c */ /* 0x000fe20003f06270 */
[----:B------:R-:W-:Y:S01]  /*03c0*/  IMAD.MOV.U32 R29, RZ, RZ, -0x800000 ;  /* 0xff800000ff1d7424 */ /* 0x000fe200078e00ff */
[----:B------:R-:W-:Y:S01]  /*03d0*/  CS2R R64, SRZ ;  /* 0x0000000000407805 */ /* 0x000fe2000001ff00 */
[----:B-1----:R-:W-:Y:S01]  /*03e0*/  IMAD.MOV.U32 R8, RZ, RZ, 0x3f800000 ;  /* 0x3f800000ff087424 */ /* 0x002fe200078e00ff */
[----:B------:R-:W-:Y:S01]  /*03f0*/  CS2R R66, SRZ ;  /* 0x0000000000427805 */ /* 0x000fe2000001ff00 */
[----:B------:R-:W-:Y:S01]  /*0400*/  IMAD.MOV.U32 R28, RZ, RZ, 0x3f800000 ;  /* 0x3f800000ff1c7424 */ /* 0x000fe200078e00ff */
[----:B------:R-:W-:Y:S01]  /*0410*/  CS2R R60, SRZ ;  /* 0x00000000003c7805 */ /* 0x000fe2000001ff00 */
[----:B------:R-:W-:Y:S01]  /*0420*/  IMAD.MOV.U32 R89, RZ, RZ, -0x800000 ;  /* 0xff800000ff597424 */ /* 0x000fe200078e00ff */
[----:B------:R-:W-:Y:S01]  /*0430*/  CS2R R62, SRZ ;  /* 0x00000000003e7805 */ /* 0x000fe2000001ff00 */
[----:B--2---:R-:W-:Y:S04]  /*0440*/  STS.U16 [R5+0x1000], R20 ;  /* 0x0010001405007388 */ /* 0x004fe80000000400 */
[----:B---3--:R-:W-:Y:S04]  /*0450*/  STS.U16 [R5+0x1400], R14 ;  /* 0x0014000e05007388 */ /* 0x008fe80000000400 */
[----:B------:R-:W-:Y:S04]  /*0460*/  STS.U16 [R10+0x1100], R21 ;  /* 0x001100150a007388 */ /* 0x000fe80000000400 */
[----:B-----5:R0:W-:Y:S04]  /*0470*/  STS.U16 [R10+0x1500], R6 ;  /* 0x001500060a007388 */ /* 0x0201e80000000400 */
[----:B------:R1:W-:Y:S04]  /*0480*/  STS.U16 [R13+0x1200], R11 ;  /* 0x0012000b0d007388 */ /* 0x0003e80000000400 */
[----:B------:R-:W-:Y:S04]  /*0490*/  STS.U16 [R13+0x1600], R16 ;  /* 0x001600100d007388 */ /* 0x000fe80000000400 */
[----:B------:R-:W-:Y:S01]  /*04a0*/  STS.U16 [R15+0x1300], R12 ;  /* 0x0013000c0f007388 */ /* 0x000fe20000000400 */
[C---:B0-----:R-:W-:Y:S01]  /*04b0*/  LOP3.LUT R10, R0.reuse, 0x7, RZ, 0xc0, !PT ;  /* 0x00000007000a7812 */ /* 0x041fe200078ec0ff */
[----:B-1----:R-:W-:-:S02]  /*04c0*/  IMAD.SHL.U32 R11, R0, 0x2, RZ ;  /* 0x00000002000b7824 */ /* 0x002fc400078e00ff */
[----:B------:R0:W-:Y:S02]  /*04d0*/  STS.U16 [R15+0x1700], R9 ;  /* 0x001700090f007388 */ /* 0x0001e40000000400 */
[----:B0-----:R-:W-:Y:S01]  /*04e0*/  LOP3.LUT R9, R0, 0x60, RZ, 0xc0, !PT ;  /* 0x0000006000097812 */ /* 0x001fe200078ec0ff */
[----:B------:R-:W-:Y:S05]  /*04f0*/  @!P0 BRA `(.L_x_0) ;  /* 0x00003df000008947 */ /* 0x000fea0003800000 */
[----:B------:R-:W-:Y:S01]  /*0500*/  LOP3.LUT R13, R0, 0xf, RZ, 0xc0, !PT ;  /* 0x0000000f000d7812 */ /* 0x000fe200078ec0ff */
[----:B------:R-:W-:Y:S01]  /*0510*/  IMAD R6, R2, c[0x0][0x1a0], RZ ;  /* 0x0000680002067a24 */ /* 0x000fe200078e02ff */
[--C-:B------:R-:W-:Y:S01]  /*0520*/  SHF.R.U32.HI R14, RZ, 0x2, R0.reuse ;  /* 0x00000002ff0e7819 */ /* 0x100fe20000011600 */
[----:B------:R-:W-:Y:S01]  /*0530*/  IMAD.MOV.U32 R27, RZ, RZ, c[0x0][0x1a4] ;  /* 0x00006900ff1b7624 */ /* 0x000fe200078e00ff */
[----:B------:R-:W-:Y:S01]  /*0540*/  SHF.R.U32.HI R12, RZ, 0x1, R9 ;  /* 0x00000001ff0c7819 */ /* 0x000fe20000011609 */
[----:B------:R-:W-:Y:S01]  /*0550*/  IMAD R15, R13, c[0x0][0x1a8], RZ ;  /* 0x00006a000d0f7a24 */ /* 0x000fe200078e02ff */
[----:B------:R-:W-:Y:S01]  /*0560*/  SGXT.U32 R13, R14, 0x3 ;  /* 0x000000030e0d781a */ /* 0x000fe20000000000 */
[----:B------:R-:W-:Y:S01]  /*0570*/  IMAD.SHL.U32 R14, R6, 0x2, RZ ;  /* 0x00000002060e7824 */ /* 0x000fe200078e00ff */
[----:B------:R-:W-:Y:S01]  /*0580*/  LOP3.LUT R23, R0, 0x10, RZ, 0xc0, !PT ;  /* 0x0000001000177812 */ /* 0x000fe200078ec0ff */
[----:B------:R-:W-:Y:S01]  /*0590*/  IMAD.SHL.U32 R21, R15, 0x2, RZ ;  /* 0x000000020f157824 */ /* 0x000fe200078e00ff */
[----:B------:R-:W-:Y:S01]  /*05a0*/  LOP3.LUT R12, R19, R12, R13, 0xfe, !PT ;  /* 0x0000000c130c7212 */ /* 0x000fe200078efe0d */
[----:B------:R-:W-:Y:S01]  /*05b0*/  IMAD.SHL.U32 R19, R10, 0x10, RZ ;  /* 0x000000100a137824 */ /* 0x000fe200078e00ff */
[----:B------:R-:W-:Y:S01]  /*05c0*/  SHF.R.U32.HI R13, RZ, 0x4, R0 ;  /* 0x00000004ff0d7819 */ /* 0x000fe20000011600 */
[----:B------:R-:W-:Y:S01]  /*05d0*/  IMAD R8, R2, c[0x0][0x1b0], RZ ;  /* 0x00006c0002087a24 */ /* 0x000fe200078e02ff */
[----:B------:R-:W-:Y:S01]  /*05e0*/  IADD3 R55, P0, P1, R21, c[0x0][0x168], R14 ;  /* 0x00005a0015377a10 */ /* 0x000fe2000791e00e */
[----:B------:R-:W-:Y:S01]  /*05f0*/  IMAD R21, R10, 0x2, R23 ;  /* 0x000000020a157824 */ /* 0x000fe200078e0217 */
[----:B------:R-:W-:Y:S01]  /*0600*/  SGXT.U32 R13, R13, 0x3 ;  /* 0x000000030d0d781a */ /* 0x000fe20000000000 */
[----:B------:R-:W-:Y:S01]  /*0610*/  IMAD.HI R6, R6, 0x2, RZ ;  /* 0x0000000206067827 */ /* 0x000fe200078e02ff */
[--C-:B------:R-:W-:Y:S01]  /*0620*/  LOP3.LUT R14, R19, 0x60, R0.reuse, 0x78, !PT ;  /* 0x00000060130e7812 */ /* 0x100fe200078e7800 */
[----:B------:R-:W-:Y:S01]  /*0630*/  CS2R R64, SRZ ;  /* 0x0000000000407805 */ /* 0x000fe2000001ff00 */
[----:B------:R-:W-:Y:S01]  /*0640*/  SHF.R.S32.HI R19, RZ, 0x2, R0 ;  /* 0x00000002ff137819 */ /* 0x000fe20000011400 */
[----:B------:R-:W-:Y:S01]  /*0650*/  IMAD R16, R13, c[0x0][0x1a4], RZ ;  /* 0x000069000d107a24 */ /* 0x000fe200078e02ff */
[----:B------:R-:W-:Y:S01]  /*0660*/  LOP3.LUT R17, R0, 0x7f, RZ, 0xc0, !PT ;  /* 0x0000007f00117812 */ /* 0x000fe200078ec0ff */
[----:B------:R-:W-:Y:S01]  /*0670*/  IMAD.HI R15, R15, 0x2, RZ ;  /* 0x000000020f0f7827 */ /* 0x000fe200078e02ff */
[----:B------:R-:W-:Y:S01]  /*0680*/  LOP3.LUT R14, R14, 0x10, R11, 0x78, !PT ;  /* 0x000000100e0e7812 */ /* 0x000fe200078e780b */
[----:B------:R-:W-:Y:S01]  /*0690*/  CS2R R66, SRZ ;  /* 0x0000000000427805 */ /* 0x000fe2000001ff00 */
[----:B------:R-:W-:Y:S01]  /*06a0*/  SGXT R19, R19, 0x1 ;  /* 0x000000011313781a */ /* 0x000fe20000000200 */
[----:B------:R-:W-:Y:S01]  /*06b0*/  IMAD R18, R27, 0x8, R16 ;  /* 0x000000081b127824 */ /* 0x000fe200078e0210 */
[----:B------:R-:W-:Y:S01]  /*06c0*/  IADD3.X R25, R15, c[0x0][0x16c], R6, P0, P1 ;  /* 0x00005b000f197a10 */ /* 0x000fe200007e2406 */
[----:B------:R-:W-:Y:S01]  /*06d0*/  IMAD R20, R17, c[0x0][0x1b4], RZ ;  /* 0x00006d0011147a24 */ /* 0x000fe200078e02ff */
[C---:B------:R-:W-:Y:S01]  /*06e0*/  LEA.HI R6, R0.reuse, 0x38, RZ, 0x1c ;  /* 0x0000003800067811 */ /* 0x040fe200078fe0ff */
[----:B------:R-:W-:Y:S01]  /*06f0*/  IMAD.U32 R13, R21, 0x40, R14 ;  /* 0x00000040150d7824 */ /* 0x000fe200078e000e */
[----:B------:R-:W-:Y:S01]  /*0700*/  LOP3.LUT R14, R0, 0x3, RZ, 0xc0, !PT ;  /* 0x00000003000e7812 */ /* 0x000fe200078ec0ff */
[----:B------:R-:W-:Y:S01]  /*0710*/  IMAD.SHL.U32 R32, R8, 0x2, RZ ;  /* 0x0000000208207824 */ /* 0x000fe200078e00ff */
[----:B------:R-:W-:Y:S01]  /*0720*/  LOP3.LUT R21, R19, 0x90, RZ, 0xc0, !PT ;  /* 0x0000009013157812 */ /* 0x000fe200078ec0ff */
[----:B------:R-:W-:Y:S01]  /*0730*/  IMAD R19, R27, 0x8, R18 ;  /* 0x000000081b137824 */ /* 0x000fe200078e0212 */
[-C--:B------:R-:W-:Y:S01]  /*0740*/  LEA R168, P0, R16, R55.reuse, 0x1 ;  /* 0x0000003710a87211 */ /* 0x080fe200078008ff */
[----:B------:R-:W-:Y:S01]  /*0750*/  IMAD.SHL.U32 R33, R20, 0x2, RZ ;  /* 0x0000000214217824 */ /* 0x000fe200078e00ff */
[----:B------:R-:W-:Y:S01]  /*0760*/  LEA R166, P1, R18, R55, 0x1 ;  /* 0x0000003712a67211 */ /* 0x000fe200078208ff */
[----:B------:R-:W-:Y:S01]  /*0770*/  IMAD.HI R15, R8, 0x2, RZ ;  /* 0x00000002080f7827 */ /* 0x000fe200078e02ff */
[-C--:B------:R-:W-:Y:S01]  /*0780*/  LEA.HI.X.SX32 R169, R16, R25.reuse, 0x1, P0 ;  /* 0x0000001910a97211 */ /* 0x080fe200000f0eff */
[----:B------:R-:W-:Y:S01]  /*0790*/  CS2R R60, SRZ ;  /* 0x00000000003c7805 */ /* 0x000fe2000001ff00 */
[----:B------:R-:W-:Y:S01]  /*07a0*/  IADD3 R32, P2, P3, R33, c[0x0][0x170], R32 ;  /* 0x00005c0021207a10 */ /* 0x000fe20007b5e020 */
[----:B------:R-:W-:Y:S01]  /*07b0*/  IMAD.HI R22, R20, 0x2, RZ ;  /* 0x0000000214167827 */ /* 0x000fe200078e02ff */
[----:B------:R-:W-:Y:S01]  /*07c0*/  LEA.HI.X.SX32 R167, R18, R25, 0x1, P1 ;  /* 0x0000001912a77211 */ /* 0x000fe200008f0eff */
[----:B------:R-:W-:Y:S01]  /*07d0*/  CS2R R62, SRZ ;  /* 0x00000000003e7805 */ /* 0x000fe2000001ff00 */
[----:B------:R-:W-:Y:S01]  /*07e0*/  LEA R164, P0, R19, R55, 0x1 ;  /* 0x0000003713a47211 */ /* 0x000fe200078008ff */
[----:B------:R-:W-:Y:S01]  /*07f0*/  IMAD R8, R14, 0x20, R21 ;  /* 0x000000200e087824 */ /* 0x000fe200078e0215 */
[----:B------:R-:W-:Y:S01]  /*0800*/  IADD3.X R33, R22, c[0x0][0x174], R15, P2, P3 ;  /* 0x00005d0016217a10 */ /* 0x000fe200017e640f */
[----:B------:R-:W-:Y:S01]  /*0810*/  IMAD R20, R27, 0x8, R19 ;  /* 0x000000081b147824 */ /* 0x000fe200078e0213 */
[----:B------:R-:W-:Y:S01]  /*0820*/  LEA.HI.X.SX32 R165, R19, R25, 0x1, P0 ;  /* 0x0000001913a57211 */ /* 0x000fe200000f0eff */
[----:B------:R-:W-:Y:S01]  /*0830*/  IMAD R22, R6, c[0x0][0x1a4], RZ ;  /* 0x0000690006167a24 */ /* 0x000fe200078e02ff */
[----:B------:R-:W-:Y:S01]  /*0840*/  LOP3.LUT R24, R8, 0x10, R11, 0x78, !PT ;  /* 0x0000001008187812 */ /* 0x000fe200078e780b */
[C---:B------:R-:W-:Y:S01]  /*0850*/  IMAD R21, R27.reuse, 0x8, R20 ;  /* 0x000000081b157824 */ /* 0x040fe200078e0214 */
[----:B------:R-:W-:Y:S01]  /*0860*/  LEA.HI R8, R0, 0x78, RZ, 0x1c ;  /* 0x0000007800087811 */ /* 0x000fe200078fe0ff */
[----:B------:R-:W-:Y:S01]  /*0870*/  IMAD.MOV.U32 R89, RZ, RZ, c[0x0][0x1b8] ;  /* 0x00006e00ff597624 */ /* 0x000fe200078e00ff */
[-C--:B------:R-:W-:Y:S01]  /*0880*/  LEA R162, P1, R20, R55.reuse, 0x1 ;  /* 0x0000003714a27211 */ /* 0x080fe200078208ff */
[----:B------:R-:W-:Y:S01]  /*0890*/  IMAD R6, R27, 0x8, R21 ;  /* 0x000000081b067824 */ /* 0x000fe200078e0215 */
[----:B------:R-:W-:Y:S01]  /*08a0*/  LEA R34, P2, R22, R55, 0x1 ;  /* 0x0000003716227211 */ /* 0x000fe200078408ff */
[----:B------:R-:W-:Y:S01]  /*08b0*/  IMAD R15, R23, 0x10, R24 ;  /* 0x00000010170f7824 */ /* 0x000fe200078e0218 */
[----:B------:R-:W-:Y:S01]  /*08c0*/  LEA.HI.X.SX32 R163, R20, R25, 0x1, P1 ;  /* 0x0000001914a37211 */ /* 0x000fe200008f0eff */
[----:B------:R-:W-:Y:S01]  /*08d0*/  IMAD R23, R8, c[0x0][0x1a4], RZ ;  /* 0x0000690008177a24 */ /* 0x000fe200078e02ff */
[----:B------:R-:W-:Y:S01]  /*08e0*/  LEA R38, P1, R6, R55, 0x1 ;  /* 0x0000003706267211 */ /* 0x000fe200078208ff */
[----:B------:R-:W-:Y:S01]  /*08f0*/  IMAD R8, R27, 0x8, R6 ;  /* 0x000000081b087824 */ /* 0x000fe200078e0206 */
[----:B------:R-:W-:Y:S01]  /*0900*/  LEA.HI.X.SX32 R35, R22, R25, 0x1, P2 ;  /* 0x0000001916237211 */ /* 0x000fe200010f0eff */
[----:B------:R-:W-:Y:S01]  /*0910*/  IMAD R77, R89, 0xa, RZ ;  /* 0x0000000a594d7824 */ /* 0x000fe200078e02ff */
[-C--:B------:R-:W-:Y:S01]  /*0920*/  LEA R160, P0, R21, R55.reuse, 0x1 ;  /* 0x0000003715a07211 */ /* 0x080fe200078008ff */
[----:B------:R-:W-:Y:S01]  /*0930*/  IMAD R16, R27, 0x10, R8 ;  /* 0x000000101b107824 */ /* 0x000fe200078e0208 */
[----:B------:R-:W-:Y:S01]  /*0940*/  LEA R40, P2, R8, R55, 0x1 ;  /* 0x0000003708287211 */ /* 0x000fe200078408ff */
[----:B------:R-:W-:Y:S01]  /*0950*/  IMAD R93, R89, 0x14, RZ ;  /* 0x00000014595d7824 */ /* 0x000fe200078e02ff */
[-C--:B------:R-:W-:Y:S01]  /*0960*/  LEA.HI.X.SX32 R39, R6, R25.reuse, 0x1, P1 ;  /* 0x0000001906277211 */ /* 0x080fe200008f0eff */
[----:B------:R-:W-:Y:S01]  /*0970*/  IMAD R18, R27, 0x8, R16 ;  /* 0x000000081b127824 */ /* 0x000fe200078e0210 */
[-C--:B------:R-:W-:Y:S01]  /*0980*/  LEA.HI.X.SX32 R161, R21, R25.reuse, 0x1, P0 ;  /* 0x0000001915a17211 */ /* 0x080fe200000f0eff */
[----:B------:R-:W-:Y:S01]  /*0990*/  IMAD R59, R89, 0x5, RZ ;  /* 0x00000005593b7824 */ /* 0x000fe200078e02ff */
[----:B------:R-:W-:Y:S01]  /*09a0*/  LEA.HI.X.SX32 R41, R8, R25, 0x1, P2 ;  /* 0x0000001908297211 */ /* 0x000fe200010f0eff */
[----:B------:R-:W-:Y:S01]  /*09b0*/  IMAD R19, R27, 0x8, R18 ;  /* 0x000000081b137824 */ /* 0x000fe200078e0212 */
[CC--:B------:R-:W-:Y:S01]  /*09c0*/  LEA R42, P0, R16.reuse, R55.reuse, 0x1 ;  /* 0x00000037102a7211 */ /* 0x0c0fe200078008ff */
[----:B------:R-:W-:Y:S01]  /*09d0*/  IMAD R91, R89, 0x12, RZ ;  /* 0x00000012595b7824 */ /* 0x000fe200078e02ff */
[----:B------:R-:W-:Y:S01]  /*09e0*/  LEA R36, P3, R23, R55, 0x1 ;  /* 0x0000003717247211 */ /* 0x000fe200078608ff */
[----:B------:R-:W-:Y:S01]  /*09f0*/  IMAD R20, R27, 0x8, R19 ;  /* 0x000000081b147824 */ /* 0x000fe200078e0213 */
[----:B------:R-:W-:Y:S01]  /*0a00*/  LEA.HI.X.SX32 R43, R16, R25, 0x1, P0 ;  /* 0x00000019102b7211 */ /* 0x000fe200000f0eff */
[----:B------:R-:W-:Y:S01]  /*0a10*/  IMAD R137, R89, 0x16, RZ ;  /* 0x0000001659897824 */ /* 0x000fe200078e02ff */
[CC--:B------:R-:W-:Y:S01]  /*0a20*/  LEA R44, P1, R18.reuse, R55.reuse, 0x1 ;  /* 0x00000037122c7211 */ /* 0x0c0fe200078208ff */
        /* <DEDUP_REMOVED lines=9> */
[-C--:B------:R-:W-:Y:S01]  /*0ac0*/  IADD3 R142, P6, R77, R32.reuse, RZ ;  /* 0x000000204d8e7210 */ /* 0x080fe20007fde0ff */
[C---:B------:R-:W-:Y:S01]  /*0ad0*/  IMAD R139, R89.reuse, 0x18, RZ ;  /* 0x00000018598b7824 */ /* 0x040fe200078e02ff */
[-C--:B------:R-:W-:Y:S01]  /*0ae0*/  LEA R48, P0, R20, R55.reuse, 0x1 ;  /* 0x0000003714307211 */ /* 0x080fe200078008ff */
[C---:B------:R-:W-:Y:S01]  /*0af0*/  IMAD R141, R89.reuse, 0x1a, RZ ;  /* 0x0000001a598d7824 */ /* 0x040fe200078e02ff */
[-C--:B------:R-:W-:Y:S01]  /*0b00*/  LEA R50, P1, R6, R55.reuse, 0x1 ;  /* 0x0000003706327211 */ /* 0x080fe200078208ff */
[C---:B------:R-:W-:Y:S01]  /*0b10*/  IMAD R57, R89.reuse, 0x9, RZ ;  /* 0x0000000959397824 */ /* 0x040fe200078e02ff */
[-C--:B------:R-:W-:Y:S01]  /*0b20*/  LEA R52, P2, R8, R55.reuse, 0x1 ;  /* 0x0000003708347211 */ /* 0x080fe200078408ff */
[C---:B------:R-:W-:Y:S01]  /*0b30*/  IMAD R79, R89.reuse, 0xb, RZ ;  /* 0x0000000b594f7824 */ /* 0x040fe200078e02ff */
[----:B------:R-:W-:Y:S01]  /*0b40*/  LEA R54, P3, R16, R55, 0x1 ;  /* 0x0000003710367211 */ /* 0x000fe200078608ff */
[----:B------:R-:W-:Y:S01]  /*0b50*/  IMAD R31, R89, 0x3, RZ ;  /* 0x00000003591f7824 */ /* 0x000fe200078e02ff */
[-C--:B------:R-:W-:Y:S01]  /*0b60*/  IADD3 R58, P5, R93, R32.reuse, RZ ;  /* 0x000000205d3a7210 */ /* 0x080fe20007fbe0ff */
[----:B------:R-:W-:Y:S01]  /*0b70*/  IMAD R83, R89, 0xd, RZ ;  /* 0x0000000d59537824 */ /* 0x000fe200078e02ff */
[----:B------:R-:W-:Y:S01]  /*0b80*/  LEA.HI.X.SX32 R143, R59, R33, 0x1, P6 ;  /* 0x000000213b8f7211 */ /* 0x000fe200030f0eff */
[----:B------:R-:W-:Y:S01]  /*0b90*/  IMAD R18, R10, 0x110, RZ ;  /* 0x000001100a127824 */ /* 0x000fe200078e02ff */
[-C--:B------:R-:W-:Y:S01]  /*0ba0*/  LEA.HI.X.SX32 R49, R20, R25.reuse, 0x1, P0 ;  /* 0x0000001914317211 */ /* 0x080fe200000f0eff */
[C---:B------:R-:W-:Y:S01]  /*0bb0*/  IMAD R85, R89.reuse, 0xe, RZ ;  /* 0x0000000e59557824 */ /* 0x040fe200078e02ff */
[-C--:B------:R-:W-:Y:S01]  /*0bc0*/  LEA.HI.X.SX32 R51, R6, R25.reuse, 0x1, P1 ;  /* 0x0000001906337211 */ /* 0x080fe200008f0eff */
[C---:B------:R-:W-:Y:S01]  /*0bd0*/  IMAD R145, R89.reuse, 0x1c, RZ ;  /* 0x0000001c59917824 */ /* 0x040fe200078e02ff */
[-C--:B------:R-:W-:Y:S01]  /*0be0*/  LEA.HI.X.SX32 R53, R8, R25.reuse, 0x1, P2 ;  /* 0x0000001908357211 */ /* 0x080fe200010f0eff */
[C---:B------:R-:W-:Y:S01]  /*0bf0*/  IMAD.SHL.U32 R29, R89.reuse, 0x2, RZ ;  /* 0x00000002591d7824 */ /* 0x040fe200078e00ff */
[----:B------:R-:W-:Y:S01]  /*0c00*/  LEA.HI.X.SX32 R55, R16, R25, 0x1, P3 ;  /* 0x0000001910377211 */ /* 0x000fe200018f0eff */
[----:B------:R-:W-:Y:S01]  /*0c10*/  IMAD R147, R89, 0x1e, RZ ;  /* 0x0000001e59937824 */ /* 0x000fe200078e02ff */
[-C--:B------:R-:W-:Y:S01]  /*0c20*/  LEA.HI.X.SX32 R59, R77, R33.reuse, 0x1, P5 ;  /* 0x000000214d3b7211 */ /* 0x080fe200028f0eff */
[----:B------:R-:W-:Y:S01]  /*0c30*/  IMAD.SHL.U32 R17, R17, 0x2, RZ ;  /* 0x0000000211117824 */ /* 0x000fe200078e00ff */
[-C--:B------:R-:W-:Y:S01]  /*0c40*/  IADD3 R56, P0, R91, R32.reuse, RZ ;  /* 0x000000205b387210 */ /* 0x080fe20007f1e0ff */
[----:B------:R-:W-:Y:S01]  /*0c50*/  IMAD R73, R89, 0x7, RZ ;  /* 0x0000000759497824 */ /* 0x000fe200078e02ff */
[-C--:B------:R-:W-:Y:S01]  /*0c60*/  IADD3 R136, P1, R137, R32.reuse, RZ ;  /* 0x0000002089887210 */ /* 0x080fe20007f3e0ff */
[----:B------:R-:W-:Y:S01]  /*0c70*/  IMAD.SHL.U32 R69, R89, 0x4, RZ ;  /* 0x0000000459457824 */ /* 0x000fe200078e00ff */
[-C--:B------:R-:W-:Y:S01]  /*0c80*/  IADD3 R138, P3, R139, R32.reuse, RZ ;  /* 0x000000208b8a7210 */ /* 0x080fe20007f7e0ff */
[----:B------:R-:W-:Y:S01]  /*0c90*/  IMAD.SHL.U32 R75, R89, 0x8, RZ ;  /* 0x00000008594b7824 */ /* 0x000fe200078e00ff */
[-C--:B------:R-:W-:Y:S01]  /*0ca0*/  IADD3 R140, P2, R141, R32.reuse, RZ ;  /* 0x000000208d8c7210 */ /* 0x080fe20007f5e0ff */
[----:B------:R-:W-:Y:S01]  /*0cb0*/  IMAD R87, R89, 0xf, RZ ;  /* 0x0000000f59577824 */ /* 0x000fe200078e02ff */
[-C--:B------:R-:W-:Y:S01]  /*0cc0*/  IADD3 R148, P6, R71, R32.reuse, RZ ;  /* 0x0000002047947210 */ /* 0x080fe20007fde0ff */
[----:B------:R-:W-:Y:S01]  /*0cd0*/  IMAD.MOV.U32 R8, RZ, RZ, 0x3f800000 ;  /* 0x3f800000ff087424 */ /* 0x000fe200078e00ff */
[----:B------:R-:W-:Y:S01]  /*0ce0*/  IADD3 R150, P5, R81, R32, RZ ;  /* 0x0000002051967210 */ /* 0x000fe20007fbe0ff */
[----:B------:R-:W-:Y:S01]  /*0cf0*/  IMAD.MOV.U32 R172, RZ, RZ, -0x800000 ;  /* 0xff800000ffac7424 */ /* 0x000fe200078e00ff */
[-C--:B------:R-:W-:Y:S01]  /*0d00*/  LEA.HI.X.SX32 R57, R57, R33.reuse, 0x1, P0 ;  /* 0x0000002139397211 */ /* 0x080fe200000f0eff */
[----:B------:R-:W-:Y:S01]  /*0d10*/  IMAD.MOV.U32 R16, RZ, RZ, RZ ;  /* 0x000000ffff107224 */ /* 0x000fe200078e00ff */
[-C--:B------:R-:W-:Y:S01]  /*0d20*/  LEA.HI.X.SX32 R137, R79, R33.reuse, 0x1, P1 ;  /* 0x000000214f897211 */ /* 0x080fe200008f0eff */
[----:B------:R-:W-:Y:S01]  /*0d30*/  IMAD.MOV.U32 R6, RZ, RZ, RZ ;  /* 0x000000ffff067224 */ /* 0x000fe200078e00ff */
[-C--:B------:R-:W-:Y:S01]  /*0d40*/  LEA.HI.X.SX32 R149, R31, R33.reuse, 0x1, P6 ;  /* 0x000000211f957211 */ /* 0x080fe200030f0eff */
[----:B------:R-:W-:Y:S01]  /*0d50*/  IMAD.MOV.U32 R170, RZ, RZ, -0x800000 ;  /* 0xff800000ffaa7424 */ /* 0x000fe200078e00ff */
[-C--:B------:R-:W-:Y:S01]  /*0d60*/  LEA.HI.X.SX32 R151, R71, R33.reuse, 0x1, P5 ;  /* 0x0000002147977211 */ /* 0x080fe200028f0eff */
[----:B------:R-:W-:Y:S01]  /*0d70*/  IMAD.MOV.U32 R28, RZ, RZ, 0x3f800000 ;  /* 0x3f800000ff1c7424 */ /* 0x000fe200078e00ff */
[-C--:B------:R-:W-:Y:S01]  /*0d80*/  LEA.HI.X.SX32 R139, R81, R33.reuse, 0x1, P3 ;  /* 0x00000021518b7211 */ /* 0x080fe200018f0eff */
[----:B------:R-:W-:Y:S01]  /*0d90*/  UMOV UR4, URZ ;  /* 0x0000003f00047c82 */ /* 0x000fe20008000000 */
[----:B------:R-:W-:-:S02]  /*0da0*/  LEA.HI.X.SX32 R141, R83, R33, 0x1, P2 ;  /* 0x00000021538d7211 */ /* 0x000fc400010f0eff */
[----:B------:R-:W-:Y:S02]  /*0db0*/  LOP3.LUT R18, R18, 0x30, R11, 0x78, !PT ;  /* 0x0000003012127812 */ /* 0x000fe400078e780b */
[-C--:B------:R-:W-:Y:S02]  /*0dc0*/  IADD3 R144, P4, R145, R32.reuse, RZ ;  /* 0x0000002091907210 */ /* 0x080fe40007f9e0ff */
[-C--:B------:R-:W-:Y:S02]  /*0dd0*/  IADD3 R146, P0, R147, R32.reuse, RZ ;  /* 0x0000002093927210 */ /* 0x080fe40007f1e0ff */
[-C--:B------:R-:W-:Y:S02]  /*0de0*/  IADD3 R152, P1, R85, R32.reuse, RZ ;  /* 0x0000002055987210 */ /* 0x080fe40007f3e0ff */
[-C--:B------:R-:W-:Y:S02]  /*0df0*/  IADD3 R154, P6, R29, R32.reuse, RZ ;  /* 0x000000201d9a7210 */ /* 0x080fe40007fde0ff */
[----:B------:R-:W-:-:S02]  /*0e00*/  LEA R156, P5, R89, R32, 0x2 ;  /* 0x00000020599c7211 */ /* 0x000fc400078a10ff */
[CC--:B------:R-:W-:Y:S02]  /*0e10*/  LEA R158, P3, R89.reuse, R32.reuse, 0x3 ;  /* 0x00000020599e7211 */ /* 0x0c0fe400078618ff */
[----:B------:R-:W-:Y:S02]  /*0e20*/  LEA R30, P2, R89, R32, 0x4 ;  /* 0x00000020591e7211 */ /* 0x000fe400078420ff */
[C---:B------:R-:W-:Y:S02]  /*0e30*/  LOP3.LUT R19, R17.reuse, 0x10, RZ, 0x3c, !PT ;  /* 0x0000001011137812 */ /* 0x040fe400078e3cff */
[C---:B------:R-:W-:Y:S02]  /*0e40*/  LOP3.LUT R20, R17.reuse, 0x20, RZ, 0x3c, !PT ;  /* 0x0000002011147812 */ /* 0x040fe400078e3cff */
[C---:B------:R-:W-:Y:S02]  /*0e50*/  LOP3.LUT R21, R17.reuse, 0x30, RZ, 0x3c, !PT ;  /* 0x0000003011157812 */ /* 0x040fe400078e3cff */
[----:B------:R-:W-:-:S02]  /*0e60*/  LOP3.LUT R22, R17, 0x40, RZ, 0x3c, !PT ;  /* 0x0000004011167812 */ /* 0x000fc400078e3cff */
[C---:B------:R-:W-:Y:S02]  /*0e70*/  LOP3.LUT R23, R17.reuse, 0x50, RZ, 0x3c, !PT ;  /* 0x0000005011177812 */ /* 0x040fe400078e3cff */
[C---:B------:R-:W-:Y:S02]  /*0e80*/  LOP3.LUT R24, R17.reuse, 0x60, RZ, 0x3c, !PT ;  /* 0x0000006011187812 */ /* 0x040fe400078e3cff */
[----:B------:R-:W-:Y:S02]  /*0e90*/  LOP3.LUT R25, R17, 0x70, RZ, 0x3c, !PT ;  /* 0x0000007011197812 */ /* 0x000fe400078e3cff */
[----:B------:R-:W-:Y:S02]  /*0ea0*/  LOP3.LUT R26, R18, 0x40, RZ, 0x3c, !PT ;  /* 0x00000040121a7812 */ /* 0x000fe400078e3cff */
[----:B------:R-:W-:Y:S02]  /*0eb0*/  LOP3.LUT R27, R12, 0x8, RZ, 0xfc, !PT ;  /* 0x000000080c1b7812 */ /* 0x000fe400078efcff */
[----:B------:R-:W-:-:S02]  /*0ec0*/  LEA.HI.X.SX32 R153, R73, R33, 0x1, P1 ;  /* 0x0000002149997211 */ /* 0x000fc400008f0eff */
[-C--:B------:R-:W-:Y:S02]  /*0ed0*/  LEA.HI.X.SX32 R145, R85, R33.reuse, 0x1, P4 ;  /* 0x0000002155917211 */ /* 0x080fe400020f0eff */
[-C--:B------:R-:W-:Y:S02]  /*0ee0*/  LEA.HI.X.SX32 R155, R89, R33.reuse, 0x1, P6 ;  /* 0x00000021599b7211 */ /* 0x080fe400030f0eff */
[-C--:B------:R-:W-:Y:S02]  /*0ef0*/  LEA.HI.X.SX32 R157, R29, R33.reuse, 0x1, P5 ;  /* 0x000000211d9d7211 */ /* 0x080fe400028f0eff */
[-C--:B------:R-:W-:Y:S02]  /*0f00*/  LEA.HI.X.SX32 R159, R69, R33.reuse, 0x1, P3 ;  /* 0x00000021459f7211 */ /* 0x080fe400018f0eff */
[-C--:B------:R-:W-:Y:S02]  /*0f10*/  LEA.HI.X.SX32 R31, R75, R33.reuse, 0x1, P2 ;  /* 0x000000214b1f7211 */ /* 0x080fe400010f0eff */
[----:B------:R-:W-:-:S02]  /*0f20*/  LEA.HI.X.SX32 R147, R87, R33, 0x1, P0 ;  /* 0x0000002157937211 */ /* 0x000fc400000f0eff */
.L_x_1:
[----:B------:R-:W-:-:S04]  /*0f30*/  IMAD.WIDE R68, R16, 0x2, R168 ;  /* 0x0000000210447825 */ /* 0x000fc800078e02a8 */
[C---:B------:R-:W-:Y:S01]  /*0f40*/  IMAD.WIDE R70, R16.reuse, 0x2, R166 ;  /* 0x0000000210467825 */ /* 0x040fe200078e02a6 */
[----:B------:R0:W2:Y:S03]  /*0f50*/  LDG.E.U16 R88, [R68.64] ;  /* 0x0000000644587981 */ /* 0x0000a6000c1e1500 */
[C---:B------:R-:W-:Y:S01]  /*0f60*/  IMAD.WIDE R72, R16.reuse, 0x2, R164 ;  /* 0x0000000210487825 */ /* 0x040fe200078e02a4 */
[----:B------:R1:W3:Y:S03]  /*0f70*/  LDG.E.U16 R90, [R70.64] ;  /* 0x00000006465a7981 */ /* 0x0002e6000c1e1500 */
[C---:B------:R-:W-:Y:S01]  /*0f80*/  IMAD.WIDE R74, R16.reuse, 0x2, R162 ;  /* 0x00000002104a7825 */ /* 0x040fe200078e02a2 */
[----:B------:R4:W5:Y:S03]  /*0f90*/  LDG.E.U16 R92, [R72.64] ;  /* 0x00000006485c7981 */ /* 0x000966000c1e1500 */
[C---:B------:R-:W-:Y:S01]  /*0fa0*/  IMAD.WIDE R76, R16.reuse, 0x2, R160 ;  /* 0x00000002104c7825 */ /* 0x040fe200078e02a0 */
[----:B------:R0:W5:Y:S03]  /*0fb0*/  LDG.E.U16 R94, [R74.64] ;  /* 0x000000064a5e7981 */ /* 0x000166000c1e1500 */
[C---:B------:R-:W-:Y:S01]  /*0fc0*/  IMAD.WIDE R78, R16.reuse, 0x2, R38 ;  /* 0x00000002104e7825 */ /* 0x040fe200078e0226 */
[----:B------:R1:W5:Y:S03]  /*0fd0*/  LDG.E.U16 R96, [R76.64] ;  /* 0x000000064c607981 */ /* 0x000366000c1e1500 */
[C---:B------:R-:W-:Y:S01]  /*0fe0*/  IMAD.WIDE R80, R16.reuse, 0x2, R40 ;  /* 0x0000000210507825 */ /* 0x040fe200078e0228 */
[----:B------:R4:W5:Y:S03]  /*0ff0*/  LDG.E.U16 R98, [R78.64] ;  /* 0x000000064e627981 */ /* 0x000966000c1e1500 */
[----:B0-----:R-:W-:-:S02]  /*1000*/  IMAD.WIDE R68, R16, 0x2, R34 ;  /* 0x0000000210447825 */ /* 0x001fc400078e0222 */
[----:B------:R-:W5:Y:S02]  /*1010*/  LDG.E.U16 R80, [R80.64] ;  /* 0x0000000650507981 */ /* 0x000f64000c1e1500 */
[C---:B-1----:R-:W-:Y:S02]  /*1020*/  IMAD.WIDE R70, R16.reuse, 0x2, R42 ;  /* 0x0000000210467825 */ /* 0x042fe400078e022a */
[----:B------:R-:W5:Y:S02]  /*1030*/  LDG.E.U16 R68, [R68.64] ;  /* 0x0000000644447981 */ /* 0x000f64000c1e1500 */
[C---:B------:R-:W-:Y:S02]  /*1040*/  IMAD.WIDE R82, R16.reuse, 0x2, R44 ;  /* 0x0000000210527825 */ /* 0x040fe400078e022c */
[----:B------:R-:W5:Y:S02]  /*1050*/  LDG.E.U16 R70, [R70.64] ;  /* 0x0000000646467981 */ /* 0x000f64000c1e1500 */
[----:B------:R-:W-:-:S02]  /*1060*/  IMAD.WIDE R84, R16, 0x2, R46 ;  /* 0x0000000210547825 */ /* 0x000fc400078e022e */
[----:B------:R-:W5:Y:S02]  /*1070*/  LDG.E.U16 R82, [R82.64] ;  /* 0x0000000652527981 */ /* 0x000f64000c1e1500 */
[C---:B------:R-:W-:Y:S02]  /*1080*/  IMAD.WIDE R86, R16.reuse, 0x2, R48 ;  /* 0x0000000210567825 */ /* 0x040fe400078e0230 */
[----:B------:R-:W5:Y:S02]  /*1090*/  LDG.E.U16 R84, [R84.64] ;  /* 0x0000000654547981 */ /* 0x000f64000c1e1500 */
[C---:B----4-:R-:W-:Y:S02]  /*10a0*/  IMAD.WIDE R72, R16.reuse, 0x2, R50 ;  /* 0x0000000210487825 */ /* 0x050fe400078e0232 */
[----:B------:R-:W4:Y:S02]  /*10b0*/  LDG.E.U16 R86, [R86.64] ;  /* 0x0000000656567981 */ /* 0x000f24000c1e1500 */
[----:B------:R-:W-:-:S02]  /*10c0*/  IMAD.WIDE R74, R16, 0x2, R52 ;  /* 0x00000002104a7825 */ /* 0x000fc400078e0234 */
[----:B------:R0:W4:Y:S02]  /*10d0*/  LDG.E.U16 R72, [R72.64] ;  /* 0x0000000648487981 */ /* 0x000124000c1e1500 */
[C---:B------:R-:W-:Y:S02]  /*10e0*/  IMAD.WIDE R76, R16.reuse, 0x2, R54 ;  /* 0x00000002104c7825 */ /* 0x040fe400078e0236 */
[----:B------:R-:W4:Y:S02]  /*10f0*/  LDG.E.U16 R74, [R74.64] ;  /* 0x000000064a4a7981 */ /* 0x000f24000c1e1500 */
[----:B------:R-:W-:Y:S02]  /*1100*/  IMAD.WIDE R78, R16, 0x2, R36 ;  /* 0x00000002104e7825 */ /* 0x000fe400078e0224 */
[----:B------:R1:W4:Y:S04]  /*1110*/  LDG.E.U16 R76, [R76.64] ;  /* 0x000000064c4c7981 */ /* 0x000328000c1e1500 */
[----:B------:R-:W4:Y:S04]  /*1120*/  LDG.E.U16 R78, [R78.64] ;  /* 0x000000064e4e7981 */ /* 0x000f28000c1e1500 */
[----:B------:R-:W-:Y:S01]  /*1130*/  BAR.SYNC.DEFER_BLOCKING 0x0 ;  /* 0x0000000000007b1d */ /* 0x000fe20000010000 */
[----:B------:R-:W-:-:S04]  /*1140*/  LEA R177, R14, UR4, 0x1 ;  /* 0x000000040eb17c11 */ /* 0x000fc8000f8e08ff */
[C---:B------:R-:W-:Y:S02]  /*1150*/  LOP3.LUT R29, R177.reuse, 0x70, RZ, 0xfc, !PT ;  /* 0x00000070b11d7812 */ /* 0x040fe400078efcff */
[----:B0-----:R-:W-:Y:S02]  /*1160*/  LOP3.LUT R73, R177, 0x71, RZ, 0xfc, !PT ;  /* 0x00000071b1497812 */ /* 0x001fe400078efcff */
[CC--:B------:R-:W-:Y:S02]  /*1170*/  ISETP.GE.AND P3, PT, R12.reuse, R29.reuse, PT ;  /* 0x0000001d0c00720c */ /* 0x0c0fe40003f66270 */
[----:B------:R-:W-:Y:S02]  /*1180*/  ISETP.GE.AND P2, PT, R27, R29, PT ;  /* 0x0000001d1b00720c */ /* 0x000fe40003f46270 */
[----:B------:R-:W-:Y:S02]  /*1190*/  ISETP.GE.AND P6, PT, R12, R73, PT ;  /* 0x000000490c00720c */ /* 0x000fe40003fc6270 */
[----:B------:R-:W-:-:S02]  /*11a0*/  LOP3.LUT R29, R177, 0x78, RZ, 0xfc, !PT ;  /* 0x00000078b11d7812 */ /* 0x000fc400078efcff */
[----:B------:R-:W-:Y:S02]  /*11b0*/  SEL R104, RZ, 0x7fff8, P3 ;  /* 0x0007fff8ff687807 */ /* 0x000fe40001800000 */
[----:B------:R-:W-:Y:S02]  /*11c0*/  SEL R89, RZ, 0x1fffe, P2 ;  /* 0x0001fffeff597807 */ /* 0x000fe40001000000 */
[----:B------:R-:W-:Y:S02]  /*11d0*/  SEL R95, RZ, 0x4, P6 ;  /* 0x00000004ff5f7807 */ /* 0x000fe40003000000 */
[C---:B------:R-:W-:Y:S02]  /*11e0*/  ISETP.GE.AND P5, PT, R27.reuse, R73, PT ;  /* 0x000000491b00720c */ /* 0x040fe40003fa6270 */
[-C--:B------:R-:W-:Y:S02]  /*11f0*/  ISETP.GE.AND P1, PT, R12, R29.reuse, PT ;  /* 0x0000001d0c00720c */ /* 0x080fe40003f26270 */
[----:B------:R-:W-:-:S02]  /*1200*/  ISETP.GE.AND P3, PT, R27, R29, PT ;  /* 0x0000001d1b00720c */ /* 0x000fc40003f66270 */
[C---:B------:R-:W-:Y:S02]  /*1210*/  LOP3.LUT R73, R177.reuse, 0x61, RZ, 0xfc, !PT ;  /* 0x00000061b1497812 */ /* 0x040fe400078efcff */
[C---:B------:R-:W-:Y:S02]  /*1220*/  IADD3 R29, R177.reuse, 0x38, RZ ;  /* 0x00000038b11d7810 */ /* 0x040fe40007ffe0ff */
[C---:B-1----:R-:W-:Y:S02]  /*1230*/  LOP3.LUT R77, R177.reuse, 0x69, RZ, 0xfc, !PT ;  /* 0x00000069b14d7812 */ /* 0x042fe400078efcff */
[C---:B------:R-:W-:Y:S02]  /*1240*/  IADD3 R191, R177.reuse, 0x11, RZ ;  /* 0x00000011b1bf7810 */ /* 0x040fe40007ffe0ff */
[C---:B------:R-:W-:Y:S02]  /*1250*/  IADD3 R195, R177.reuse, 0x18, RZ ;  /* 0x00000018b1c37810 */ /* 0x040fe40007ffe0ff */
[----:B------:R-:W-:-:S02]  /*1260*/  IADD3 R193, R177, 0x19, RZ ;  /* 0x00000019b1c17810 */ /* 0x000fc40007ffe0ff */
[C---:B------:R-:W-:Y:S02]  /*1270*/  IADD3 R189, R177.reuse, 0x20, RZ ;  /* 0x00000020b1bd7810 */ /* 0x040fe40007ffe0ff */
[C---:B------:R-:W-:Y:S02]  /*1280*/  IADD3 R187, R177.reuse, 0x21, RZ ;  /* 0x00000021b1bb7810 */ /* 0x040fe40007ffe0ff */
[C---:B------:R-:W-:Y:S02]  /*1290*/  IADD3 R183, R177.reuse, 0x28, RZ ;  /* 0x00000028b1b77810 */ /* 0x040fe40007ffe0ff */
[C---:B------:R-:W-:Y:S02]  /*12a0*/  IADD3 R181, R177.reuse, 0x29, RZ ;  /* 0x00000029b1b57810 */ /* 0x040fe40007ffe0ff */
[C---:B------:R-:W-:Y:S02]  /*12b0*/  IADD3 R185, R177.reuse, 0x30, RZ ;  /* 0x00000030b1b97810 */ /* 0x040fe40007ffe0ff */
[----:B------:R-:W-:-:S02]  /*12c0*/  IADD3 R173, R177, 0x39, RZ ;  /* 0x00000039b1ad7810 */ /* 0x000fc40007ffe0ff */
[C---:B------:R-:W-:Y:S02]  /*12d0*/  LOP3.LUT R178, R177.reuse, 0x40, RZ, 0xfc, !PT ;  /* 0x00000040b1b27812 */ /* 0x040fe400078efcff */
[C---:B------:R-:W-:Y:S02]  /*12e0*/  LOP3.LUT R176, R177.reuse, 0x59, RZ, 0xfc, !PT ;  /* 0x00000059b1b07812 */ /* 0x040fe400078efcff */
[C---:B------:R-:W-:Y:S02]  /*12f0*/  LOP3.LUT R175, R177.reuse, 0x51, RZ, 0xfc, !PT ;  /* 0x00000051b1af7812 */ /* 0x040fe400078efcff */
[C---:B------:R-:W-:Y:S02]  /*1300*/  LOP3.LUT R180, R177.reuse, 0x49, RZ, 0xfc, !PT ;  /* 0x00000049b1b47812 */ /* 0x040fe400078efcff */
[C---:B------:R-:W-:Y:S01]  /*1310*/  LOP3.LUT R179, R177.reuse, 0x48, RZ, 0xfc, !PT ;  /* 0x00000048b1b37812 */ /* 0x040fe200078efcff */
[----:B--2---:R-:W-:Y:S04]  /*1320*/  STS.U16 [R5], R88 ;  /* 0x0000005805007388 */ /* 0x004fe80000000400 */
[----:B---3--:R-:W-:Y:S04]  /*1330*/  STS.U16 [R5+0x100], R90 ;  /* 0x0001005a05007388 */ /* 0x008fe80000000400 */
[----:B-----5:R-:W-:Y:S04]  /*1340*/  STS.U16 [R5+0x200], R92 ;  /* 0x0002005c05007388 */ /* 0x020fe80000000400 */
[----:B------:R-:W-:Y:S04]  /*1350*/  STS.U16 [R5+0x300], R94 ;  /* 0x0003005e05007388 */ /* 0x000fe80000000400 */
[----:B------:R-:W-:Y:S04]  /*1360*/  STS.U16 [R5+0x400], R96 ;  /* 0x0004006005007388 */ /* 0x000fe80000000400 */
[----:B------:R-:W-:Y:S04]  /*1370*/  STS.U16 [R5+0x500], R98 ;  /* 0x0005006205007388 */ /* 0x000fe80000000400 */
[----:B------:R-:W-:Y:S04]  /*1380*/  STS.U16 [R5+0x600], R80 ;  /* 0x0006005005007388 */ /* 0x000fe80000000400 */
[----:B------:R-:W-:Y:S04]  /*1390*/  STS.U16 [R5+0x700], R68 ;  /* 0x0007004405007388 */ /* 0x000fe80000000400 */
[----:B------:R-:W-:Y:S04]  /*13a0*/  STS.U16 [R5+0x800], R70 ;  /* 0x0008004605007388 */ /* 0x000fe80000000400 */
[----:B------:R-:W-:Y:S04]  /*13b0*/  STS.U16 [R5+0x900], R82 ;  /* 0x0009005205007388 */ /* 0x000fe80000000400 */
[----:B------:R-:W-:Y:S04]  /*13c0*/  STS.U16 [R5+0xa00], R84 ;  /* 0x000a005405007388 */ /* 0x000fe80000000400 */
[----:B----4-:R-:W-:Y:S04]  /*13d0*/  STS.U16 [R5+0xb00], R86 ;  /* 0x000b005605007388 */ /* 0x010fe80000000400 */
[----:B------:R0:W-:Y:S04]  /*13e0*/  STS.U16 [R5+0xc00], R72 ;  /* 0x000c004805007388 */ /* 0x0001e80000000400 */
[----:B------:R-:W-:Y:S04]  /*13f0*/  STS.U16 [R5+0xd00], R74 ;  /* 0x000d004a05007388 */ /* 0x000fe80000000400 */
[----:B------:R1:W-:Y:S04]  /*1400*/  STS.U16 [R5+0xe00], R76 ;  /* 0x000e004c05007388 */ /* 0x0003e80000000400 */
[----:B------:R2:W-:Y:S04]  /*1410*/  STS.U16 [R5+0xf00], R78 ;  /* 0x000f004e05007388 */ /* 0x0005e80000000400 */
[----:B------:R-:W-:Y:S01]  /*1420*/  BAR.SYNC.DEFER_BLOCKING 0x0 ;  /* 0x0000000000007b1d */ /* 0x000fe20000010000 */
[----:B0-----:R-:W-:-:S04]  /*1430*/  LOP3.LUT R72, R177, 0x79, RZ, 0xfc, !PT ;  /* 0x00000079b1487812 */ /* 0x001fc800078efcff */
[CC--:B------:R-:W-:Y:S02]  /*1440*/  ISETP.GE.AND P4, PT, R12.reuse, R72.reuse, PT ;  /* 0x000000480c00720c */ /* 0x0c0fe40003f86270 */
[----:B------:R-:W-:Y:S02]  /*1450*/  ISETP.GE.AND P0, PT, R27, R72, PT ;  /* 0x000000481b00720c */ /* 0x000fe40003f06270 */
[C---:B------:R-:W-:Y:S02]  /*1460*/  LOP3.LUT R72, R177.reuse, 0x60, RZ, 0xfc, !PT ;  /* 0x00000060b1487812 */ /* 0x040fe400078efcff */
[----:B-1----:R-:W-:Y:S02]  /*1470*/  LOP3.LUT R76, R177, 0x68, RZ, 0xfc, !PT ;  /* 0x00000068b14c7812 */ /* 0x002fe400078efcff */
[-C--:B------:R-:W-:Y:S02]  /*1480*/  ISETP.GE.AND P2, PT, R12, R72.reuse, PT ;  /* 0x000000480c00720c */ /* 0x080fe40003f46270 */
[----:B------:R-:W-:-:S02]  /*1490*/  ISETP.GE.AND P6, PT, R27, R72, PT ;  /* 0x000000481b00720c */ /* 0x000fc40003fc6270 */
[----:B------:R-:W-:Y:S02]  /*14a0*/  SEL R88, RZ, 0x1, P5 ;  /* 0x00000001ff587807 */ /* 0x000fe40002800000 */
[----:B------:R-:W-:Y:S01]  /*14b0*/  SEL R93, RZ, 0x4, P4 ;  /* 0x00000004ff5d7807 */ /* 0x000fe20002000000 */
[----:B------:R-:W-:Y:S04]  /*14c0*/  LDSM.16.MT88.4 R68, [R13+0x1000] ;  /* 0x001000000d44783b */ /* 0x000fe80000004200 */
[----:B------:R-:W0:Y:S01]  /*14d0*/  LDSM.16.M88.4 R100, [R15+0x600] ;  /* 0x000600000f64783b */ /* 0x000e220000000200 */
[----:B------:R-:W-:Y:S02]  /*14e0*/  SEL R96, RZ, 0x7fff8, P1 ;  /* 0x0007fff8ff607807 */ /* 0x000fe40000800000 */
[----:B------:R-:W-:Y:S01]  /*14f0*/  SEL R98, RZ, 0x1fffe, P3 ;  /* 0x0001fffeff627807 */ /* 0x000fe20001800000 */
[----:B------:R-:W1:Y:S01]  /*1500*/  LDSM.16.M88.4 R80, [R15] ;  /* 0x000000000f50783b */ /* 0x000e620000000200 */
[----:B------:R-:W-:-:S02]  /*1510*/  SEL R92, RZ, 0x7fff8, P2 ;  /* 0x0007fff8ff5c7807 */ /* 0x000fc40001000000 */
[----:B------:R-:W-:Y:S01]  /*1520*/  SEL R94, RZ, 0x1fffe, P6 ;  /* 0x0001fffeff5e7807 */ /* 0x000fe20003000000 */
[----:B------:R-:W-:Y:S01]  /*1530*/  LDSM.16.M88.4 R108, [R15+0xa00] ;  /* 0x000a00000f6c783b */ /* 0x000fe20000000200 */
[C---:B------:R-:W-:Y:S02]  /*1540*/  ISETP.GE.AND P4, PT, R27.reuse, R73, PT ;  /* 0x000000491b00720c */ /* 0x040fe40003f86270 */
[-C--:B------:R-:W-:Y:S01]  /*1550*/  ISETP.GE.AND P1, PT, R12, R29.reuse, PT ;  /* 0x0000001d0c00720c */ /* 0x080fe20003f26270 */
[----:B------:R-:W-:Y:S01]  /*1560*/  LDSM.16.M88.4 R120, [R15+0x800] ;  /* 0x000800000f78783b */ /* 0x000fe20000000200 */
[C---:B------:R-:W-:Y:S02]  /*1570*/  ISETP.GE.AND P3, PT, R27.reuse, R29, PT ;  /* 0x0000001d1b00720c */ /* 0x040fe40003f66270 */
[C---:B------:R-:W-:Y:S01]  /*1580*/  ISETP.GE.AND P2, PT, R27.reuse, R77, PT ;  /* 0x0000004d1b00720c */ /* 0x040fe20003f46270 */
[----:B------:R-:W-:Y:S01]  /*1590*/  LDSM.16.M88.4 R128, [R15+0xc00] ;  /* 0x000c00000f80783b */ /* 0x000fe20000000200 */
[----:B------:R-:W-:-:S02]  /*15a0*/  ISETP.GE.AND P6, PT, R27, R76, PT ;  /* 0x0000004c1b00720c */ /* 0x000fc40003fc6270 */
[----:B------:R-:W-:Y:S01]  /*15b0*/  IADD3 R29, R177, 0x8, RZ ;  /* 0x00000008b11d7810 */ /* 0x000fe20007ffe0ff */
[----:B------:R-:W-:Y:S01]  /*15c0*/  IMAD.IADD R97, R88, 0x1, R89 ;  /* 0x0000000158617824 */ /* 0x000fe200078e0259 */
[----:B------:R-:W-:Y:S01]  /*15d0*/  SEL R87, RZ, 0x1, P4 ;  /* 0x00000001ff577807 */ /* 0x000fe20002000000 */
[----:B------:R-:W3:Y:S01]  /*15e0*/  LDSM.16.M88.4 R88, [R15+0x200] ;  /* 0x000200000f58783b */ /* 0x000ee20000000200 */
[----:B--2---:R-:W-:Y:S02]  /*15f0*/  SEL R78, RZ, 0x1, P2 ;  /* 0x00000001ff4e7807 */ /* 0x004fe40001000000 */
[----:B------:R-:W-:Y:S01]  /*1600*/  SEL R79, RZ, 0x1fffe, P6 ;  /* 0x0001fffeff4f7807 */ /* 0x000fe20003000000 */
[----:B------:R-:W-:Y:S01]  /*1610*/  LDSM.16.M88.4 R116, [R15+0xe00] ;  /* 0x000e00000f74783b */ /* 0x000fe20000000200 */
[C---:B------:R-:W-:Y:S02]  /*1620*/  ISETP.GE.AND P4, PT, R12.reuse, R29, PT ;  /* 0x0000001d0c00720c */ /* 0x040fe40003f86270 */
[----:B------:R-:W-:-:S02]  /*1630*/  ISETP.GE.AND P6, PT, R12, R77, PT ;  /* 0x0000004d0c00720c */ /* 0x000fc40003fc6270 */
[----:B------:R-:W-:Y:S02]  /*1640*/  ISETP.GE.AND P2, PT, R12, R76, PT ;  /* 0x0000004c0c00720c */ /* 0x000fe40003f46270 */
[----:B------:R-:W-:Y:S02]  /*1650*/  IADD3 R29, R177, 0x9, RZ ;  /* 0x00000009b11d7810 */ /* 0x000fe40007ffe0ff */
[----:B------:R-:W-:Y:S02]  /*1660*/  SEL R84, RZ, 0x4, P6 ;  /* 0x00000004ff547807 */ /* 0x000fe40003000000 */
[----:B------:R-:W-:Y:S01]  /*1670*/  SEL R85, RZ, 0x7fff8, P2 ;  /* 0x0007fff8ff557807 */ /* 0x000fe20001000000 */
[----:B------:R-:W-:Y:S01]  /*1680*/  IMAD.IADD R86, R78, 0x1, R79 ;  /* 0x000000014e567824 */ /* 0x000fe200078e024f */
[-C--:B------:R-:W-:Y:S02]  /*1690*/  ISETP.GE.AND P6, PT, R12, R29.reuse, PT ;  /* 0x0000001d0c00720c */ /* 0x080fe40003fc6270 */
[----:B------:R-:W-:-:S02]  /*16a0*/  ISETP.GE.AND P2, PT, R27, R29, PT ;  /* 0x0000001d1b00720c */ /* 0x000fc40003f46270 */
[----:B------:R-:W-:Y:S02]  /*16b0*/  SEL R29, RZ, 0x1, P0 ;  /* 0x00000001ff1d7807 */ /* 0x000fe40000000000 */
[----:B------:R-:W-:-:S03]  /*16c0*/  LOP3.LUT R86, R86, 0x3, RZ, 0xc0, !PT ;  /* 0x0000000356567812 */ /* 0x000fc600078ec0ff */
[----:B------:R-:W-:Y:S01]  /*16d0*/  IMAD.IADD R29, R29, 0x1, R98 ;  /* 0x000000011d1d7824 */ /* 0x000fe200078e0262 */
[----:B------:R-:W-:Y:S02]  /*16e0*/  IADD3 R84, R86, R85, R84 ;  /* 0x0000005556547210 */ /* 0x000fe40007ffe054 */
[----:B------:R-:W-:Y:S02]  /*16f0*/  LOP3.LUT R97, R97, 0x3, RZ, 0xc0, !PT ;  /* 0x0000000361617812 */ /* 0x000fe400078ec0ff */
[----:B------:R-:W-:Y:S01]  /*1700*/  LOP3.LUT R85, R29, 0x3, RZ, 0xc0, !PT ;  /* 0x000000031d557812 */ /* 0x000fe200078ec0ff */
[----:B------:R-:W-:Y:S01]  /*1710*/  IMAD.IADD R87, R87, 0x1, R94 ;  /* 0x0000000157577824 */ /* 0x000fe200078e025e */
[----:B------:R-:W-:Y:S02]  /*1720*/  ISETP.GE.AND P5, PT, R12, R73, PT ;  /* 0x000000490c00720c */ /* 0x000fe40003fa6270 */
[----:B------:R-:W-:Y:S02]  /*1730*/  IADD3 R85, R85, R96, R93 ;  /* 0x0000006055557210 */ /* 0x000fe40007ffe05d */
[----:B------:R-:W-:-:S02]  /*1740*/  IADD3 R104, R97, R104, R95 ;  /* 0x0000006861687210 */ /* 0x000fc40007ffe05f */
[----:B------:R-:W2:Y:S01]  /*1750*/  LDSM.16.M88.4 R96, [R15+0x400] ;  /* 0x000400000f60783b */ /* 0x000ea20000000200 */
[----:B------:R-:W-:Y:S01]  /*1760*/  LOP3.LUT R85, R85, 0xf, RZ, 0xc0, !PT ;  /* 0x0000000f55557812 */ /* 0x000fe200078ec0ff */
[----:B------:R-:W-:Y:S01]  /*1770*/  IMAD.SHL.U32 R84, R84, 0x100, RZ ;  /* 0x0000010054547824 */ /* 0x000fe200078e00ff */
[----:B------:R-:W-:Y:S02]  /*1780*/  SEL R29, RZ, 0x4, P5 ;  /* 0x00000004ff1d7807 */ /* 0x000fe40002800000 */
[----:B------:R-:W-:Y:S01]  /*1790*/  LOP3.LUT R87, R87, 0x3, RZ, 0xc0, !PT ;  /* 0x0000000357577812 */ /* 0x000fe200078ec0ff */
[----:B0-----:R-:W-:Y:S01]  /*17a0*/  HMMA.16816.F32.BF16 R72, R68, R102, RZ ;  /* 0x000000664448723c */ /* 0x001fe200000418ff */
[----:B------:R-:W-:Y:S02]  /*17b0*/  IMAD R85, R104, 0x10, R85 ;  /* 0x0000001068557824 */ /* 0x000fe400078e0255 */
[----:B------:R-:W-:Y:S02]  /*17c0*/  IADD3 R92, R87, R92, R29 ;  /* 0x0000005c575c7210 */ /* 0x000fe40007ffe01d */
[----:B------:R-:W-:-:S02]  /*17d0*/  LOP3.LUT R29, R84, 0xf00, RZ, 0xe2, !PT ;  /* 0x00000f00541d7812 */ /* 0x000fc400078ee2ff */
[----:B------:R-:W-:Y:S01]  /*17e0*/  LOP3.LUT R85, R85, 0xff, RZ, 0xc0, !PT ;  /* 0x000000ff55557812 */ /* 0x000fe200078ec0ff */
[----:B-1----:R-:W-:Y:S02]  /*17f0*/  HMMA.16816.F32.BF16 R76, R68, R80, RZ ;  /* 0x00000050444c723c */ /* 0x002fe400000418ff */
[----:B------:R-:W-:-:S06]  /*1800*/  IMAD R92, R92, 0x1000, R29 ;  /* 0x000010005c5c7824 */ /* 0x000fcc00078e021d */
[----:B------:R-:W-:Y:S01]  /*1810*/  HMMA.16816.F32.BF16 R80, R68, R82, RZ ;  /* 0x000000524450723c */ /* 0x000fe200000418ff */
[----:B------:R-:W-:-:S07]  /*1820*/  IMAD.IADD R132, R92, 0x1, R85 ;  /* 0x000000015c847824 */ /* 0x000fce00078e0255 */
[----:B---3--:R-:W-:Y:S01]  /*1830*/  HMMA.16816.F32.BF16 R84, R68, R88, RZ ;  /* 0x000000584454723c */ /* 0x008fe200000418ff */
[----:B------:R-:W-:Y:S01]  /*1840*/  FMUL R72, R72, c[0x0][0x188] ;  /* 0x0000620048487a20 */ /* 0x000fe20000400000 */
[----:B------:R-:W-:-:S06]  /*1850*/  ISETP.GE.AND P5, PT, R12, R177, PT ;  /* 0x000000b10c00720c */ /* 0x000fcc0003fa6270 */
[----:B------:R-:W-:Y:S01]  /*1860*/  HMMA.16816.F32.BF16 R88, R68, R90, RZ ;  /* 0x0000005a4458723c */ /* 0x000fe200000418ff */
[----:B------:R-:W-:Y:S01]  /*1870*/  FSEL R174, R72, -INF , P1 ;  /* 0xff80000048ae7808 */ /* 0x000fe20000800000 */
[----:B------:R-:W-:Y:S01]  /*1880*/  FMUL R76, R76, c[0x0][0x188] ;  /* 0x000062004c4c7a20 */ /* 0x000fe20000400000 */
[----:B------:R-:W-:Y:S01]  /*1890*/  ISETP.GT.AND P1, PT, R12, R177, PT ;  /* 0x000000b10c00720c */ /* 0x000fe20003f24270 */
[----:B------:R-:W-:-:S04]  /*18a0*/  FMUL R77, R77, c[0x0][0x188] ;  /* 0x000062004d4d7a20 */ /* 0x000fc80000400000 */
[----:B------:R-:W-:Y:S01]  /*18b0*/  FMUL R80, R80, c[0x0][0x188] ;  /* 0x0000620050507a20 */ /* 0x000fe20000400000 */
[----:B--2---:R-:W-:Y:S01]  /*18c0*/  HMMA.16816.F32.BF16 R92, R68, R96, RZ ;  /* 0x00000060445c723c */ /* 0x004fe200000418ff */
[----:B------:R-:W-:Y:S01]  /*18d0*/  FMUL R81, R81, c[0x0][0x188] ;  /* 0x0000620051517a20 */ /* 0x000fe20000400000 */
[----:B------:R-:W-:Y:S02]  /*18e0*/  FSEL R76, R76, -INF , P5 ;  /* 0xff8000004c4c7808 */ /* 0x000fe40002800000 */
[----:B------:R-:W-:Y:S01]  /*18f0*/  FSEL R77, R77, -INF , P1 ;  /* 0xff8000004d4d7808 */ /* 0x000fe20000800000 */
[----:B------:R-:W-:Y:S02]  /*1900*/  FMUL R72, R82, c[0x0][0x188] ;  /* 0x0000620052487a20 */ /* 0x000fe40000400000 */
[----:B------:R-:W-:Y:S01]  /*1910*/  FMUL R182, R84, c[0x0][0x188] ;  /* 0x0000620054b67a20 */ /* 0x000fe20000400000 */
[----:B------:R-:W-:Y:S02]  /*1920*/  FSEL R84, R80, -INF , P4 ;  /* 0xff80000050547808 */ /* 0x000fe40002000000 */
[----:B------:R-:W-:-:S02]  /*1930*/  FSEL R80, R81, -INF , P6 ;  /* 0xff80000051507808 */ /* 0x000fc40003000000 */
[----:B------:R-:W-:Y:S02]  /*1940*/  IADD3 R29, R177, 0x10, RZ ;  /* 0x00000010b11d7810 */ /* 0x000fe40007ffe0ff */
[----:B------:R-:W-:Y:S01]  /*1950*/  FMNMX R81, R76, R77, !PT ;  /* 0x0000004d4c517209 */ /* 0x000fe20007800000 */
[----:B------:R-:W-:Y:S01]  /*1960*/  HMMA.16816.F32.BF16 R96, R68, R98, RZ ;  /* 0x000000624460723c */ /* 0x000fe200000418ff */
[----:B------:R-:W-:Y:S02]  /*1970*/  FSEL R72, R72, -INF , P5 ;  /* 0xff80000048487808 */ /* 0x000fe40002800000 */
[----:B------:R-:W-:Y:S02]  /*1980*/  ISETP.GE.AND P5, PT, R12, R29, PT ;  /* 0x0000001d0c00720c */ /* 0x000fe40003fa6270 */
[----:B------:R-:W-:Y:S01]  /*1990*/  FMNMX R81, R84, R81, !PT ;  /* 0x0000005154517209 */ /* 0x000fe20007800000 */
[----:B------:R-:W-:Y:S01]  /*19a0*/  FMUL R85, R85, c[0x0][0x188] ;  /* 0x0000620055557a20 */ /* 0x000fe20000400000 */
[----:B------:R-:W-:-:S02]  /*19b0*/  ISETP.GE.AND P4, PT, R12, R191, PT ;  /* 0x000000bf0c00720c */ /* 0x000fc40003f86270 */
[----:B------:R-:W-:Y:S02]  /*19c0*/  FSEL R182, R182, -INF , P5 ;  /* 0xff800000b6b67808 */ /* 0x000fe40002800000 */
[----:B------:R-:W-:Y:S01]  /*19d0*/  FMNMX R81, R80, R81, !PT ;  /* 0x0000005150517209 */ /* 0x000fe20007800000 */
[----:B------:R-:W-:Y:S01]  /*19e0*/  FMUL R88, R88, c[0x0][0x188] ;  /* 0x0000620058587a20 */ /* 0x000fe20000400000 */
[----:B------:R-:W-:Y:S01]  /*19f0*/  HMMA.16816.F32.BF16 R100, R68, R100, RZ ;  /* 0x000000644464723c */ /* 0x000fe200000418ff */
[----:B------:R-:W-:Y:S02]  /*1a00*/  ISETP.GE.AND P6, PT, R12, R195, PT ;  /* 0x000000c30c00720c */ /* 0x000fe40003fc6270 */
[----:B------:R-:W-:Y:S02]  /*1a10*/  FSEL R184, R85, -INF , P4 ;  /* 0xff80000055b87808 */ /* 0x000fe40002000000 */
[----:B------:R-:W-:Y:S01]  /*1a20*/  FMNMX R81, R182, R81, !PT ;  /* 0x00000051b6517209 */ /* 0x000fe20007800000 */
[----:B------:R-:W-:Y:S01]  /*1a30*/  FMUL R89, R89, c[0x0][0x188] ;  /* 0x0000620059597a20 */ /* 0x000fe20000400000 */
[----:B------:R-:W-:-:S02]  /*1a40*/  ISETP.GE.AND P5, PT, R12, R193, PT ;  /* 0x000000c10c00720c */ /* 0x000fc40003fa6270 */
[----:B------:R-:W-:Y:S02]  /*1a50*/  FSEL R186, R88, -INF , P6 ;  /* 0xff80000058ba7808 */ /* 0x000fe40003000000 */
[----:B------:R-:W-:Y:S01]  /*1a60*/  FMNMX R81, R184, R81, !PT ;  /* 0x00000051b8517209 */ /* 0x000fe20007800000 */
[----:B------:R-:W-:Y:S01]  /*1a70*/  FMUL R92, R92, c[0x0][0x188] ;  /* 0x000062005c5c7a20 */ /* 0x000fe20000400000 */
[----:B------:R-:W-:Y:S01]  /*1a80*/  ISETP.GE.AND P4, PT, R12, R189, PT ;  /* 0x000000bd0c00720c */ /* 0x000fe20003f86270 */
[----:B------:R-:W-:Y:S01]  /*1a90*/  HMMA.16816.F32.BF16 R104, R68, R110, RZ ;  /* 0x0000006e4468723c */ /* 0x000fe200000418ff */
[----:B------:R-:W-:Y:S02]  /*1aa0*/  FSEL R188, R89, -INF , P5 ;  /* 0xff80000059bc7808 */ /* 0x000fe40002800000 */
[----:B------:R-:W-:Y:S01]  /*1ab0*/  FMNMX R81, R186, R81, !PT ;  /* 0x00000051ba517209 */ /* 0x000fe20007800000 */
[----:B------:R-:W-:Y:S01]  /*1ac0*/  FMUL R93, R93, c[0x0][0x188] ;  /* 0x000062005d5d7a20 */ /* 0x000fe20000400000 */
[----:B------:R-:W-:-:S03]  /*1ad0*/  ISETP.GE.AND P6, PT, R12, R187, PT ;  /* 0x000000bb0c00720c */ /* 0x000fc60003fc6270 */
[C---:B------:R-:W-:Y:S01]  /*1ae0*/  HMMA.16816.F32.BF16 R108, R68.reuse, R108, RZ ;  /* 0x0000006c446c723c */ /* 0x040fe200000418ff */
[----:B------:R-:W-:Y:S02]  /*1af0*/  FSEL R192, R92, -INF , P4 ;  /* 0xff8000005cc07808 */ /* 0x000fe40002000000 */
[----:B------:R-:W-:Y:S01]  /*1b00*/  FMNMX R81, R188, R81, !PT ;  /* 0x00000051bc517209 */ /* 0x000fe20007800000 */
[----:B------:R-:W-:Y:S01]  /*1b10*/  FMUL R96, R96, c[0x0][0x188] ;  /* 0x0000620060607a20 */ /* 0x000fe20000400000 */
[----:B------:R-:W-:Y:S02]  /*1b20*/  ISETP.GE.AND P5, PT, R12, R183, PT ;  /* 0x000000b70c00720c */ /* 0x000fe40003fa6270 */
[----:B------:R-:W-:Y:S01]  /*1b30*/  FSEL R190, R93, -INF , P6 ;  /* 0xff8000005dbe7808 */ /* 0x000fe20003000000 */
[----:B------:R-:W-:Y:S01]  /*1b40*/  HMMA.16816.F32.BF16 R112, R68, R120, RZ ;  /* 0x000000784470723c */ /* 0x000fe200000418ff */
        /* <DEDUP_REMOVED lines=8> */
[----:B------:R-:W-:Y:S02]  /*1bd0*/  IADD3 R29, R177, 0x31, RZ ;  /* 0x00000031b11d7810 */ /* 0x000fe40007ffe0ff */
[----:B------:R-:W-:Y:S02]  /*1be0*/  ISETP.GE.AND P6, PT, R12, R185, PT ;  /* 0x000000b90c00720c */ /* 0x000fe40003fc6270 */
[----:B------:R-:W-:-:S02]  /*1bf0*/  FSEL R196, R97, -INF , P4 ;  /* 0xff80000061c47808 */ /* 0x000fc40002000000 */
[----:B------:R-:W-:Y:S01]  /*1c00*/  FMNMX R81, R194, R81, !PT ;  /* 0x00000051c2517209 */ /* 0x000fe20007800000 */
[----:B------:R-:W-:Y:S01]  /*1c10*/  FMUL R74, R74, c[0x0][0x188] ;  /* 0x000062004a4a7a20 */ /* 0x000fe20000400000 */
[----:B------:R-:W-:Y:S01]  /*1c20*/  ISETP.GE.AND P5, PT, R12, R29, PT ;  /* 0x0000001d0c00720c */ /* 0x000fe20003fa6270 */
[----:B------:R-:W-:Y:S01]  /*1c30*/  FMUL R101, R101, c[0x0][0x188] ;  /* 0x0000620065657a20 */ /* 0x000fe20000400000 */
[----:B------:R-:W-:Y:S01]  /*1c40*/  FSEL R204, R100, -INF , P6 ;  /* 0xff80000064cc7808 */ /* 0x000fe20003000000 */
[----:B------:R-:W-:Y:S01]  /*1c50*/  FMUL R73, R73, c[0x0][0x188] ;  /* 0x0000620049497a20 */ /* 0x000fe20000400000 */
[----:B------:R-:W-:Y:S02]  /*1c60*/  FMNMX R81, R196, R81, !PT ;  /* 0x00000051c4517209 */ /* 0x000fe40007800000 */
[----:B------:R-:W-:Y:S02]  /*1c70*/  ISETP.GE.AND P4, PT, R12, R173, PT ;  /* 0x000000ad0c00720c */ /* 0x000fe40003f86270 */
[----:B------:R-:W-:Y:S01]  /*1c80*/  FSEL R171, R74, -INF , P3 ;  /* 0xff8000004aab7808 */ /* 0x000fe20001800000 */
[----:B------:R-:W-:Y:S01]  /*1c90*/  FMUL R74, R78, c[0x0][0x188] ;  /* 0x000062004e4a7a20 */ /* 0x000fe20000400000 */
[----:B------:R-:W-:-:S02]  /*1ca0*/  LOP3.LUT R82, R177, 0x50, RZ, 0xfc, !PT ;  /* 0x00000050b1527812 */ /* 0x000fc400078efcff */
[----:B------:R-:W-:Y:S02]  /*1cb0*/  FSEL R206, R101, -INF , P5 ;  /* 0xff80000065ce7808 */ /* 0x000fe40002800000 */
[----:B------:R-:W-:Y:S01]  /*1cc0*/  FMNMX R81, R204, R81, !PT ;  /* 0x00000051cc517209 */ /* 0x000fe20007800000 */
[----:B------:R-:W-:Y:S01]  /*1cd0*/  FMUL R108, R108, c[0x0][0x188] ;  /* 0x000062006c6c7a20 */ /* 0x000fe20000400000 */
[----:B------:R-:W-:Y:S02]  /*1ce0*/  ISETP.GE.AND P3, PT, R27, R177, PT ;  /* 0x000000b11b00720c */ /* 0x000fe40003f66270 */
[----:B------:R-:W-:Y:S02]  /*1cf0*/  LOP3.LUT R78, R177, 0x58, RZ, 0xfc, !PT ;  /* 0x00000058b14e7812 */ /* 0x000fe400078efcff */
[----:B------:R-:W-:Y:S02]  /*1d00*/  FSEL R212, R73, -INF , P4 ;  /* 0xff80000049d47808 */ /* 0x000fe40002000000 */
[----:B------:R-:W-:Y:S01]  /*1d10*/  ISETP.GE.AND P4, PT, R12, R82, PT ;  /* 0x000000520c00720c */ /* 0x000fe20003f86270 */
[----:B------:R-:W-:Y:S01]  /*1d20*/  FMUL R104, R104, c[0x0][0x188] ;  /* 0x0000620068687a20 */ /* 0x000fe20000400000 */
[----:B------:R-:W-:-:S02]  /*1d30*/  FMNMX R81, R206, R81, !PT ;  /* 0x00000051ce517209 */ /* 0x000fc40007800000 */
[----:B------:R-:W-:Y:S01]  /*1d40*/  FSEL R74, R74, -INF , P3 ;  /* 0xff8000004a4a7808 */ /* 0x000fe20001800000 */
[----:B------:R-:W-:Y:S01]  /*1d50*/  FMUL R112, R112, c[0x0][0x188] ;  /* 0x0000620070707a20 */ /* 0x000fe20000400000 */
[----:B------:R-:W-:Y:S02]  /*1d60*/  ISETP.GT.AND P3, PT, R27, R177, PT ;  /* 0x000000b11b00720c */ /* 0x000fe40003f64270 */
[----:B------:R-:W-:Y:S02]  /*1d70*/  ISETP.GE.AND P5, PT, R12, R78, PT ;  /* 0x0000004e0c00720c */ /* 0x000fe40003fa6270 */
[----:B------:R-:W-:Y:S02]  /*1d80*/  LOP3.LUT R177, R177, 0x41, RZ, 0xfc, !PT ;  /* 0x00000041b1b17812 */ /* 0x000fe400078efcff */
[----:B------:R-:W-:Y:S02]  /*1d90*/  FSEL R202, R108, -INF , P4 ;  /* 0xff8000006cca7808 */ /* 0x000fe40002000000 */
[----:B------:R-:W-:-:S02]  /*1da0*/  ISETP.GE.AND P4, PT, R12, R178, PT ;  /* 0x000000b20c00720c */ /* 0x000fc40003f86270 */
[----:B------:R-:W-:Y:S01]  /*1db0*/  FMNMX R73, R174, R81, !PT ;  /* 0x00000051ae497209 */ /* 0x000fe20007800000 */
[----:B------:R-:W-:Y:S01]  /*1dc0*/  FMUL R113, R113, c[0x0][0x188] ;  /* 0x0000620071717a20 */ /* 0x000fe20000400000 */
[----:B------:R-:W-:Y:S02]  /*1dd0*/  FSEL R200, R104, -INF , P5 ;  /* 0xff80000068c87808 */ /* 0x000fe40002800000 */
[----:B------:R-:W-:Y:S01]  /*1de0*/  ISETP.GE.AND P5, PT, R12, R177, PT ;  /* 0x000000b10c00720c */ /* 0x000fe20003fa6270 */
[----:B------:R-:W-:Y:S01]  /*1df0*/  HMMA.16816.F32.BF16 R124, R68, R128, RZ ;  /* 0x00000080447c723c */ /* 0x000fe200000418ff */
[----:B------:R-:W-:Y:S02]  /*1e00*/  FSEL R216, R112, -INF , P4 ;  /* 0xff80000070d87808 */ /* 0x000fe40002000000 */
[----:B------:R-:W-:Y:S01]  /*1e10*/  FMNMX R73, R212, R73, !PT ;  /* 0x00000049d4497209 */ /* 0x000fe20007800000 */
[----:B------:R-:W-:Y:S01]  /*1e20*/  FMUL R105, R105, c[0x0][0x188] ;  /* 0x0000620069697a20 */ /* 0x000fe20000400000 */
[----:B------:R-:W-:Y:S01]  /*1e30*/  ISETP.GE.AND P6, PT, R12, R176, PT ;  /* 0x000000b00c00720c */ /* 0x000fe20003fc6270 */
[----:B------:R-:W-:Y:S01]  /*1e40*/  FMUL R120, R120, c[0x0][0x188] ;  /* 0x0000620078787a20 */ /* 0x000fe20000400000 */
[----:B------:R-:W-:-:S02]  /*1e50*/  FSEL R208, R113, -INF , P5 ;  /* 0xff80000071d07808 */ /* 0x000fc40002800000 */
[----:B------:R-:W-:Y:S02]  /*1e60*/  ISETP.GE.AND P5, PT, R12, R179, PT ;  /* 0x000000b30c00720c */ /* 0x000fe40003fa6270 */
[----:B------:R-:W-:Y:S01]  /*1e70*/  FMNMX R73, R216, R73, !PT ;  /* 0x00000049d8497209 */ /* 0x000fe20007800000 */
[----:B------:R-:W-:Y:S01]  /*1e80*/  FMUL R121, R121, c[0x0][0x188] ;  /* 0x0000620079797a20 */ /* 0x000fe20000400000 */
[----:B------:R-:W-:Y:S02]  /*1e90*/  FSEL R198, R105, -INF , P6 ;  /* 0xff80000069c67808 */ /* 0x000fe40003000000 */
[----:B------:R-:W-:Y:S02]  /*1ea0*/  ISETP.GE.AND P6, PT, R12, R180, PT ;  /* 0x000000b40c00720c */ /* 0x000fe40003fc6270 */
[----:B------:R-:W-:Y:S02]  /*1eb0*/  FSEL R214, R120, -INF , P5 ;  /* 0xff80000078d67808 */ /* 0x000fe40002800000 */
[----:B------:R-:W-:Y:S01]  /*1ec0*/  FMNMX R73, R208, R73, !PT ;  /* 0x00000049d0497209 */ /* 0x000fe20007800000 */
[----:B------:R-:W-:Y:S01]  /*1ed0*/  HMMA.16816.F32.BF16 R128, R68, R130, RZ ;  /* 0x000000824480723c */ /* 0x000fe200000418ff */
[----:B------:R-:W-:-:S02]  /*1ee0*/  FSEL R120, R121, -INF , P6 ;  /* 0xff80000079787808 */ /* 0x000fc40003000000 */
[----:B------:R-:W-:Y:S02]  /*1ef0*/  FMNMX R73, R214, R73, !PT ;  /* 0x00000049d6497209 */ /* 0x000fe40007800000 */
[----:B------:R-:W-:Y:S01]  /*1f00*/  LOP3.LUT R81, R132, 0xffff, RZ, 0xc0, !PT ;  /* 0x0000ffff84517812 */ /* 0x000fe200078ec0ff */
[----:B------:R-:W-:Y:S01]  /*1f10*/  FMUL R109, R109, c[0x0][0x188] ;  /* 0x000062006d6d7a20 */ /* 0x000fe20000400000 */
[----:B------:R-:W-:Y:S02]  /*1f20*/  ISETP.GE.AND P5, PT, R12, R175, PT ;  /* 0x000000af0c00720c */ /* 0x000fe40003fa6270 */
[----:B------:R-:W-:Y:S02]  /*1f30*/  FMNMX R73, R120, R73, !PT ;  /* 0x0000004978497209 */ /* 0x000fe40007800000 */
[----:B------:R-:W-:Y:S01]  /*1f40*/  SHF.R.U32.HI R85, RZ, 0xf, R81 ;  /* 0x0000000fff557819 */ /* 0x000fe20000011651 */
[----:B------:R-:W-:Y:S01]  /*1f50*/  HMMA.16816.F32.BF16 R132, R68, R116, RZ ;  /* 0x000000744484723c */ /* 0x000fe200000418ff */
[----:B------:R-:W-:-:S02]  /*1f60*/  FSEL R210, R109, -INF , P5 ;  /* 0xff8000006dd27808 */ /* 0x000fc40002800000 */
[----:B------:R-:W-:Y:S02]  /*1f70*/  FMNMX R73, R202, R73, !PT ;  /* 0x00000049ca497209 */ /* 0x000fe40007800000 */
[----:B------:R-:W-:Y:S02]  /*1f80*/  LOP3.LUT P4, RZ, R85, 0x1, RZ, 0xc0, !PT ;  /* 0x0000000155ff7812 */ /* 0x000fe4000788c0ff */
[--C-:B------:R-:W-:Y:S01]  /*1f90*/  SHF.R.U32.HI R85, RZ, 0xe, R81.reuse ;  /* 0x0000000eff557819 */ /* 0x100fe20000011651 */
[----:B------:R-:W-:Y:S01]  /*1fa0*/  FMUL R124, R124, c[0x0][0x188] ;  /* 0x000062007c7c7a20 */ /* 0x000fe20000400000 */
[----:B------:R-:W-:Y:S01]  /*1fb0*/  FMNMX R73, R210, R73, !PT ;  /* 0x00000049d2497209 */ /* 0x000fe20007800000 */
[----:B------:R-:W-:Y:S01]  /*1fc0*/  HMMA.16816.F32.BF16 R68, R68, R118, RZ ;  /* 0x000000764444723c */ /* 0x000fe200000418ff */
[----:B------:R-:W-:Y:S02]  /*1fd0*/  LOP3.LUT P6, RZ, R85, 0x1, RZ, 0xc0, !PT ;  /* 0x0000000155ff7812 */ /* 0x000fe400078cc0ff */
[----:B------:R-:W-:-:S02]  /*1fe0*/  SHF.R.U32.HI R85, RZ, 0xa, R81 ;  /* 0x0000000aff557819 */ /* 0x000fc40000011651 */
[----:B------:R-:W-:Y:S01]  /*1ff0*/  FMNMX R73, R200, R73, !PT ;  /* 0x00000049c8497209 */ /* 0x000fe20007800000 */
[----:B------:R-:W-:Y:S01]  /*2000*/  FMUL R125, R125, c[0x0][0x188] ;  /* 0x000062007d7d7a20 */ /* 0x000fe20000400000 */
[----:B------:R-:W-:Y:S02]  /*2010*/  FSEL R230, R124, -INF , !P4 ;  /* 0xff8000007ce67808 */ /* 0x000fe40006000000 */
[----:B------:R-:W-:Y:S02]  /*2020*/  LOP3.LUT P4, RZ, R85, 0x1, RZ, 0xc0, !PT ;  /* 0x0000000155ff7812 */ /* 0x000fe4000788c0ff */
[--C-:B------:R-:W-:Y:S02]  /*2030*/  SHF.R.U32.HI R88, RZ, 0xb, R81.reuse ;  /* 0x0000000bff587819 */ /* 0x100fe40000011651 */
[----:B------:R-:W-:Y:S02]  /*2040*/  SHF.R.U32.HI R85, RZ, 0x7, R81 ;  /* 0x00000007ff557819 */ /* 0x000fe40000011651 */
[----:B------:R-:W-:Y:S01]  /*2050*/  FMNMX R73, R198, R73, !PT ;  /* 0x00000049c6497209 */ /* 0x000fe20007800000 */
[----:B------:R-:W-:Y:S01]  /*2060*/  FMUL R218, R128, c[0x0][0x188] ;  /* 0x0000620080da7a20 */ /* 0x000fe20000400000 */
[----:B------:R-:W-:-:S02]  /*2070*/  FSEL R128, R125, -INF , !P6 ;  /* 0xff8000007d807808 */ /* 0x000fc40007000000 */
[----:B------:R-:W-:Y:S02]  /*2080*/  LOP3.LUT P5, RZ, R88, 0x1, RZ, 0xc0, !PT ;  /* 0x0000000158ff7812 */ /* 0x000fe400078ac0ff */
[----:B------:R-:W-:Y:S02]  /*2090*/  LOP3.LUT P6, RZ, R85, 0x1, RZ, 0xc0, !PT ;  /* 0x0000000155ff7812 */ /* 0x000fe400078cc0ff */
[----:B------:R-:W-:Y:S02]  /*20a0*/  FMNMX R73, R230, R73, !PT ;  /* 0x00000049e6497209 */ /* 0x000fe40007800000 */
[----:B------:R-:W-:Y:S01]  /*20b0*/  SHF.R.U32.HI R85, RZ, 0x6, R81 ;  /* 0x00000006ff557819 */ /* 0x000fe20000011651 */
[----:B------:R-:W-:Y:S01]  /*20c0*/  FMUL R129, R129, c[0x0][0x188] ;  /* 0x0000620081817a20 */ /* 0x000fe20000400000 */
[----:B------:R-:W-:Y:S02]  /*20d0*/  FSEL R218, R218, -INF , !P5 ;  /* 0xff800000dada7808 */ /* 0x000fe40006800000 */
[----:B------:R-:W-:-:S02]  /*20e0*/  FMNMX R73, R128, R73, !PT ;  /* 0x0000004980497209 */ /* 0x000fc40007800000 */
[----:B------:R-:W-:Y:S01]  /*20f0*/  LOP3.LUT P5, RZ, R85, 0x1, RZ, 0xc0, !PT ;  /* 0x0000000155ff7812 */ /* 0x000fe200078ac0ff */
[----:B------:R-:W-:Y:S01]  /*2100*/  FMUL R132, R132, c[0x0][0x188] ;  /* 0x0000620084847a20 */ /* 0x000fe20000400000 */
[--C-:B------:R-:W-:Y:S02]  /*2110*/  SHF.R.U32.HI R85, RZ, 0x3, R81.reuse ;  /* 0x00000003ff557819 */ /* 0x100fe40000011651 */
[----:B------:R-:W-:Y:S02]  /*2120*/  FSEL R224, R129, -INF , !P4 ;  /* 0xff80000081e07808 */ /* 0x000fe40006000000 */
[----:B------:R-:W-:Y:S01]  /*2130*/  FMNMX R73, R218, R73, !PT ;  /* 0x00000049da497209 */ /* 0x000fe20007800000 */
[----:B------:R-:W-:Y:S01]  /*2140*/  FMUL R133, R133, c[0x0][0x188] ;  /* 0x0000620085857a20 */ /* 0x000fe20000400000 */
[----:B------:R-:W-:Y:S02]  /*2150*/  LOP3.LUT P4, RZ, R85, 0x1, RZ, 0xc0, !PT ;  /* 0x0000000155ff7812 */ /* 0x000fe4000788c0ff */
[----:B------:R-:W-:-:S02]  /*2160*/  SHF.R.U32.HI R85, RZ, 0x2, R81 ;  /* 0x00000002ff557819 */ /* 0x000fc40000011651 */
[----:B------:R-:W-:Y:S02]  /*2170*/  FSEL R226, R132, -INF , !P6 ;  /* 0xff80000084e27808 */ /* 0x000fe40007000000 */
[----:B------:R-:W-:Y:S01]  /*2180*/  FMNMX R73, R224, R73, !PT ;  /* 0x00000049e0497209 */ /* 0x000fe20007800000 */
[----:B------:R-:W-:Y:S01]  /*2190*/  FMUL R68, R68, c[0x0][0x188] ;  /* 0x0000620044447a20 */ /* 0x000fe20000400000 */
[----:B------:R-:W-:Y:S02]  /*21a0*/  LOP3.LUT P6, RZ, R85, 0x1, RZ, 0xc0, !PT ;  /* 0x0000000155ff7812 */ /* 0x000fe400078cc0ff */
[----:B------:R-:W-:Y:S02]  /*21b0*/  FSEL R132, R133, -INF , !P5 ;  /* 0xff80000085847808 */ /* 0x000fe40006800000 */
[----:B------:R-:W-:Y:S01]  /*21c0*/  FMNMX R85, R226, R73, !PT ;  /* 0x00000049e2557209 */ /* 0x000fe20007800000 */
[----:B------:R-:W-:Y:S01]  /*21d0*/  FMUL R69, R69, c[0x0][0x188] ;  /* 0x0000620045457a20 */ /* 0x000fe20000400000 */
[----:B------:R-:W-:-:S02]  /*21e0*/  FSEL R232, R68, -INF , !P4 ;  /* 0xff80000044e87808 */ /* 0x000fc40006000000 */
[----:B------:R-:W-:Y:S02]  /*21f0*/  FMNMX R85, R132, R85, !PT ;  /* 0x0000005584557209 */ /* 0x000fe40007800000 */
[----:B------:R-:W-:Y:S02]  /*2200*/  FSEL R124, R69, -INF , !P6 ;  /* 0xff800000457c7808 */ /* 0x000fe40007000000 */
[----:B------:R-:W-:-:S04]  /*2210*/  FMNMX R85, R232, R85, !PT ;  /* 0x00000055e8557209 */ /* 0x000fc80007800000 */
[----:B------:R-:W-:-:S05]  /*2220*/  FMNMX R85, R124, R85, !PT ;  /* 0x000000557c557209 */ /* 0x000fca0007800000 */
[----:B------:R-:W0:Y:S01]  /*2230*/  SHFL.BFLY PT, R100, R85, 0x2, 0x1f ;  /* 0x0c401f0055647f89 */ /* 0x000e2200000e0000 */
[----:B------:R-:W-:Y:S01]  /*2240*/  FMUL R86, R86, c[0x0][0x188] ;  /* 0x0000620056567a20 */ /* 0x000fe20000400000 */
[----:B------:R-:W-:Y:S01]  /*2250*/  ISETP.GE.AND P4, PT, R27, R191, PT ;  /* 0x000000bf1b00720c */ /* 0x000fe20003f86270 */
[----:B------:R-:W-:Y:S02]  /*2260*/  FMUL R87, R87, c[0x0][0x188] ;  /* 0x0000620057577a20 */ /* 0x000fe40000400000 */
[----:B------:R-:W-:Y:S01]  /*2270*/  IMAD.WIDE R88, R6, 0x2, R156 ;  /* 0x0000000206587825 */ /* 0x000fe200078e029c */
[----:B------:R-:W-:Y:S02]  /*2280*/  FSEL R222, R86, -INF , P1 ;  /* 0xff80000056de7808 */ /* 0x000fe40000800000 */
[----:B0-----:R-:W-:-:S05]  /*2290*/  FMNMX R119, R85, R100, !PT ;  /* 0x0000006455777209 */ /* 0x001fca0007800000 */
[----:B------:R-:W0:Y:S01]  /*22a0*/  SHFL.BFLY PT, R250, R119, 0x1, 0x1f ;  /* 0x0c201f0077fa7f89 */ /* 0x000e2200000e0000 */
[----:B------:R-:W-:Y:S01]  /*22b0*/  FMUL R83, R83, c[0x0][0x188] ;  /* 0x0000620053537a20 */ /* 0x000fe20000400000 */
[----:B------:R-:W-:Y:S01]  /*22c0*/  FSEL R220, R87, -INF , P4 ;  /* 0xff80000057dc7808 */ /* 0x000fe20002000000 */
[----:B------:R-:W-:Y:S01]  /*22d0*/  IMAD.WIDE R68, R6, 0x2, R32 ;  /* 0x0000000206447825 */ /* 0x000fe200078e0220 */
[----:B------:R-:W-:-:S03]  /*22e0*/  ISETP.GE.AND P5, PT, R27, R195, PT ;  /* 0x000000c31b00720c */ /* 0x000fc60003fa6270 */
[----:B------:R-:W-:-:S04]  /*22f0*/  IMAD.WIDE R92, R6, 0x2, R148 ;  /* 0x00000002065c7825 */ /* 0x000fc800078e0294 */
[----:B------:R-:W-:-:S04]  /*2300*/  IMAD.WIDE R96, R6, 0x2, R158 ;  /* 0x0000000206607825 */ /* 0x000fc800078e029e */
[C---:B------:R-:W-:Y:S01]  /*2310*/  IMAD.WIDE R104, R6.reuse, 0x2, R30 ;  /* 0x0000000206687825 */ /* 0x040fe200078e021e */
[----:B------:R-:W-:Y:S01]  /*2320*/  FSEL R118, R83, -INF , P2 ;  /* 0xff80000053767808 */ /* 0x000fe20001000000 */
[----:B------:R1:W2:Y:S02]  /*2330*/  LDG.E.U16 R234, [R68.64] ;  /* 0x0000000644ea7981 */ /* 0x0002a4000c1e1500 */
[----:B------:R-:W-:Y:S02]  /*2340*/  IMAD.WIDE R86, R6, 0x2, R154 ;  /* 0x0000000206567825 */ /* 0x000fe400078e029a */
[----:B------:R3:W4:Y:S02]  /*2350*/  LDG.E.U16 R238, [R92.64] ;  /* 0x000000065cee7981 */ /* 0x000724000c1e1500 */
[----:B------:R-:W-:Y:S02]  /*2360*/  FMUL R90, R90, c[0x0][0x188] ;  /* 0x000062005a5a7a20 */ /* 0x000fe40000400000 */
[C---:B------:R-:W-:Y:S01]  /*2370*/  IMAD.WIDE R108, R6.reuse, 0x2, R56 ;  /* 0x00000002066c7825 */ /* 0x040fe200078e0238 */
[----:B------:R5:W2:Y:S03]  /*2380*/  LDG.E.U16 R236, [R86.64] ;  /* 0x0000000656ec7981 */ /* 0x000aa6000c1e1500 */
[----:B------:R-:W-:Y:S01]  /*2390*/  FMUL R73, R79, c[0x0][0x188] ;  /* 0x000062004f497a20 */ /* 0x000fe20000400000 */
[----:B------:R0:W4:Y:S01]  /*23a0*/  LDG.E.U16 R83, [R96.64] ;  /* 0x0000000660537981 */ /* 0x000122000c1e1500 */
[----:B------:R-:W-:-:S03]  /*23b0*/  IMAD.WIDE R112, R6, 0x2, R58 ;  /* 0x0000000206707825 */ /* 0x000fc600078e023a */
[----:B------:R0:W4:Y:S01]  /*23c0*/  LDG.E.U16 R79, [R88.64] ;  /* 0x00000006584f7981 */ /* 0x000122000c1e1500 */
[----:B------:R-:W-:Y:S01]  /*23d0*/  IMAD.WIDE R100, R6, 0x2, R142 ;  /* 0x0000000206647825 */ /* 0x000fe200078e028e */
[----:B------:R-:W-:Y:S02]  /*23e0*/  FSEL R228, R90, -INF , P5 ;  /* 0xff8000005ae47808 */ /* 0x000fe40002800000 */
[----:B------:R3:W4:Y:S01]  /*23f0*/  LDG.E.U16 R242, [R104.64] ;  /* 0x0000000668f27981 */ /* 0x000722000c1e1500 */
[----:B------:R-:W-:-:S03]  /*2400*/  IMAD.WIDE R116, R6, 0x2, R136 ;  /* 0x0000000206747825 */ /* 0x000fc600078e0288 */
[----:B------:R5:W4:Y:S01]  /*2410*/  LDG.E.U16 R244, [R108.64] ;  /* 0x000000066cf47981 */ /* 0x000b22000c1e1500 */
[----:B-1----:R-:W-:-:S03]  /*2420*/  IMAD.WIDE R68, R6, 0x2, R150 ;  /* 0x0000000206447825 */ /* 0x002fc600078e0296 */
[----:B------:R-:W4:Y:S01]  /*2430*/  LDG.E.U16 R85, [R112.64] ;  /* 0x0000000670557981 */ /* 0x000f22000c1e1500 */
[----:B0-----:R-:W-:-:S03]  /*2440*/  IMAD.WIDE R88, R6, 0x2, R138 ;  /* 0x0000000206587825 */ /* 0x001fc600078e028a */
[----:B------:R0:W4:Y:S01]  /*2450*/  LDG.E.U16 R240, [R100.64] ;  /* 0x0000000664f07981 */ /* 0x000122000c1e1500 */
[----:B---3--:R-:W-:-:S03]  /*2460*/  IMAD.WIDE R92, R6, 0x2, R140 ;  /* 0x00000002065c7825 */ /* 0x008fc600078e028c */
[----:B------:R-:W3:Y:S01]  /*2470*/  LDG.E.U16 R246, [R116.64] ;  /* 0x0000000674f67981 */ /* 0x000ee2000c1e1500 */
[----:B-----5:R-:W-:-:S04]  /*2480*/  IMAD.WIDE R86, R6, 0x2, R152 ;  /* 0x0000000206567825 */ /* 0x020fc800078e0298 */
[----:B------:R-:W-:Y:S01]  /*2490*/  FMUL R252, R91, c[0x0][0x188] ;  /* 0x000062005bfc7a20 */ /* 0x000fe20000400000 */
[----:B0-----:R0:W5:Y:S01]  /*24a0*/  LDG.E.U16 R101, [R88.64] ;  /* 0x0000000658657981 */ /* 0x001162000c1e1500 */
[C---:B------:R-:W-:Y:S01]  /*24b0*/  IMAD.WIDE R96, R6.reuse, 0x2, R144 ;  /* 0x0000000206607825 */ /* 0x040fe200078e0290 */
[----:B------:R-:W-:Y:S02]  /*24c0*/  FMNMX R119, R119, R250, !PT ;  /* 0x000000fa77777209 */ /* 0x000fe40007800000 */
[----:B------:R-:W5:Y:S01]  /*24d0*/  LDG.E.U16 R248, [R92.64] ;  /* 0x000000065cf87981 */ /* 0x000f62000c1e1500 */
[----:B------:R-:W-:-:S03]  /*24e0*/  IMAD.WIDE R90, R6, 0x2, R146 ;  /* 0x00000002065a7825 */ /* 0x000fc600078e0292 */
[----:B------:R1:W5:Y:S04]  /*24f0*/  LDG.E.U16 R69, [R68.64] ;  /* 0x0000000644457981 */ /* 0x000368000c1e1500 */
[----:B------:R0:W5:Y:S04]  /*2500*/  LDG.E.U16 R121, [R96.64] ;  /* 0x0000000660797981 */ /* 0x000168000c1e1500 */
[----:B------:R0:W5:Y:S04]  /*2510*/  LDG.E.U16 R86, [R86.64] ;  /* 0x0000000656567981 */ /* 0x000168000c1e1500 */
[----:B------:R-:W5:Y:S01]  /*2520*/  LDG.E.U16 R250, [R90.64] ;  /* 0x000000065afa7981 */ /* 0x000f62000c1e1500 */
[----:B------:R-:W-:Y:S01]  /*2530*/  ISETP.GE.AND P6, PT, R27, R193, PT ;  /* 0x000000c11b00720c */ /* 0x000fe20003fc6270 */
[----:B------:R-:W-:Y:S01]  /*2540*/  FMUL R94, R94, c[0x0][0x188] ;  /* 0x000062005e5e7a20 */ /* 0x000fe20000400000 */
[----:B------:R-:W-:Y:S01]  /*2550*/  FSEL R73, R73, -INF , P3 ;  /* 0xff80000049497808 */ /* 0x000fe20001800000 */
[----:B------:R-:W-:Y:S01]  /*2560*/  FMUL R75, R75, c[0x0][0x188] ;  /* 0x000062004b4b7a20 */ /* 0x000fe20000400000 */
[----:B------:R-:W-:Y:S01]  /*2570*/  FSEL R252, R252, -INF , P6 ;  /* 0xff800000fcfc7808 */ /* 0x000fe20003000000 */
[----:B------:R-:W-:Y:S01]  /*2580*/  FMUL R99, R99, c[0x0][0x188] ;  /* 0x0000620063637a20 */ /* 0x000fe20000400000 */
[----:B------:R-:W-:-:S02]  /*2590*/  ISETP.GE.AND P6, PT, R27, R29, PT ;  /* 0x0000001d1b00720c */ /* 0x000fc40003fc6270 */
[----:B------:R-:W-:Y:S01]  /*25a0*/  ISETP.GE.AND P4, PT, R27, R181, PT ;  /* 0x000000b51b00720c */ /* 0x000fe20003f86270 */
[----:B------:R-:W-:Y:S01]  /*25b0*/  FMUL R95, R95, c[0x0][0x188] ;  /* 0x000062005f5f7a20 */ /* 0x000fe20000400000 */
[----:B------:R-:W-:Y:S01]  /*25c0*/  ISETP.GE.AND P3, PT, R27, R189, PT ;  /* 0x000000bd1b00720c */ /* 0x000fe20003f66270 */
[----:B------:R-:W-:Y:S01]  /*25d0*/  FMUL R111, R111, c[0x0][0x188] ;  /* 0x000062006f6f7a20 */ /* 0x000fe20000400000 */
[----:B------:R-:W-:Y:S02]  /*25e0*/  FMNMX R29, R119, R172, !PT ;  /* 0x000000ac771d7209 */ /* 0x000fe40007800000 */
[C---:B------:R-:W-:Y:S02]  /*25f0*/  ISETP.GE.AND P2, PT, R27.reuse, R187, PT ;  /* 0x000000bb1b00720c */ /* 0x040fe40003f46270 */
[----:B------:R-:W-:Y:S01]  /*2600*/  ISETP.GE.AND P1, PT, R27, R183, PT ;  /* 0x000000b71b00720c */ /* 0x000fe20003f26270 */
[--C-:B------:R-:W-:Y:S01]  /*2610*/  FADD R77, R77, -R29.reuse ;  /* 0x8000001d4d4d7221 */ /* 0x100fe20000000000 */
[----:B-1----:R-:W-:Y:S01]  /*2620*/  FSEL R68, R94, -INF , P3 ;  /* 0xff8000005e447808 */ /* 0x002fe20001800000 */
[----:B------:R-:W-:Y:S01]  /*2630*/  FMUL R102, R102, c[0x0][0x188] ;  /* 0x0000620066667a20 */ /* 0x000fe20000400000 */
[C---:B------:R-:W-:Y:S01]  /*2640*/  ISETP.GE.AND P3, PT, R27.reuse, R173, PT ;  /* 0x000000ad1b00720c */ /* 0x040fe20003f66270 */
[--C-:B------:R-:W-:Y:S01]  /*2650*/  FADD R76, R76, -R29.reuse ;  /* 0x8000001d4c4c7221 */ /* 0x100fe20000000000 */
[----:B------:R-:W-:Y:S01]  /*2660*/  ISETP.GE.AND P5, PT, R27, R185, PT ;  /* 0x000000b91b00720c */ /* 0x000fe20003fa6270 */
[----:B------:R-:W-:Y:S01]  /*2670*/  FMUL R77, R77, 1.4426950216293334961 ;  /* 0x3fb8aa3b4d4d7820 */ /* 0x000fe20000400000 */
[----:B------:R-:W-:Y:S01]  /*2680*/  FSEL R133, R75, -INF , P3 ;  /* 0xff8000004b857808 */ /* 0x000fe20001800000 */
[----:B0-----:R-:W-:Y:S01]  /*2690*/  FMUL R87, R76, 1.4426950216293334961 ;  /* 0x3fb8aa3b4c577820 */ /* 0x001fe20000400000 */
[----:B------:R-:W-:Y:S01]  /*26a0*/  FMNMX R75, R74, R73, !PT ;  /* 0x000000494a4b7209 */ /* 0x000fe20007800000 */
[----:B------:R-:W-:Y:S01]  /*26b0*/  FADD R76, R84, -R29 ;  /* 0x8000001d544c7221 */ /* 0x000fe20000000000 */
[----:B------:R-:W-:Y:S01]  /*26c0*/  BAR.SYNC.DEFER_BLOCKING 0x0 ;  /* 0x0000000000007b1d */ /* 0x000fe20000010000 */
[----:B------:R-:W-:-:S02]  /*26d0*/  FSEL R183, R99, -INF , P4 ;  /* 0xff80000063b77808 */ /* 0x000fc40002000000 */
[----:B------:R-:W-:-:S03]  /*26e0*/  ISETP.GE.AND P4, PT, R27, R175, PT ;  /* 0x000000af1b00720c */ /* 0x000fc60003f86270 */
[----:B------:R0:W-:Y:S01]  /*26f0*/  MUFU.EX2 R84, R77 ;  /* 0x0000004d00547308 */ /* 0x0001e20000000800 */
[----:B------:R-:W-:Y:S02]  /*2700*/  FSEL R173, R95, -INF , P2 ;  /* 0xff8000005fad7808 */ /* 0x000fe40001000000 */
[----:B------:R-:W-:Y:S02]  /*2710*/  ISETP.GE.AND P2, PT, R27, R176, PT ;  /* 0x000000b01b00720c */ /* 0x000fe40003f46270 */
[----:B0-----:R-:W-:Y:S02]  /*2720*/  FMNMX R77, R72, R75, !PT ;  /* 0x0000004b484d7209 */ /* 0x001fe40007800000 */
[----:B------:R-:W-:Y:S02]  /*2730*/  SHF.R.U32.HI R75, RZ, 0xd, R81 ;  /* 0x0000000dff4b7819 */ /* 0x000fe40000011651 */
[----:B------:R-:W-:Y:S02]  /*2740*/  FMNMX R77, R118, R77, !PT ;  /* 0x0000004d764d7209 */ /* 0x000fe40007800000 */
[----:B------:R-:W-:-:S02]  /*2750*/  FSEL R176, R111, -INF , P4 ;  /* 0xff8000006fb07808 */ /* 0x000fc40002000000 */
[----:B------:R-:W-:Y:S02]  /*2760*/  LOP3.LUT P4, RZ, R75, 0x1, RZ, 0xc0, !PT ;  /* 0x000000014bff7812 */ /* 0x000fe4000788c0ff */
[----:B------:R-:W-:-:S04]  /*2770*/  FMNMX R75, R222, R77, !PT ;  /* 0x0000004dde4b7209 */ /* 0x000fc80007800000 */
[----:B------:R-:W-:-:S04]  /*2780*/  FMNMX R75, R220, R75, !PT ;  /* 0x0000004bdc4b7209 */ /* 0x000fc80007800000 */
[----:B------:R-:W-:Y:S01]  /*2790*/  FMNMX R89, R228, R75, !PT ;  /* 0x0000004be4597209 */ /* 0x000fe20007800000 */
[----:B------:R-:W-:Y:S01]  /*27a0*/  FMUL R98, R98, c[0x0][0x188] ;  /* 0x0000620062627a20 */ /* 0x000fe20000400000 */
[----:B------:R-:W-:Y:S02]  /*27b0*/  FSEL R175, R102, -INF , P5 ;  /* 0xff80000066af7808 */ /* 0x000fe40002800000 */
[----:B------:R-:W-:Y:S02]  /*27c0*/  FMNMX R89, R252, R89, !PT ;  /* 0x00000059fc597209 */ /* 0x000fe40007800000 */
[----:B------:R-:W-:Y:S02]  /*27d0*/  ISETP.GE.AND P5, PT, R27, R82, PT ;  /* 0x000000521b00720c */ /* 0x000fe40003fa6270 */
[----:B------:R-:W-:Y:S02]  /*27e0*/  FMNMX R82, R68, R89, !PT ;  /* 0x0000005944527209 */ /* 0x000fe40007800000 */
[----:B------:R-:W-:-:S02]  /*27f0*/  FSEL R181, R98, -INF , P1 ;  /* 0xff80000062b57808 */ /* 0x000fc40000800000 */
[----:B------:R-:W-:Y:S01]  /*2800*/  FMNMX R88, R173, R82, !PT ;  /* 0x00000052ad587209 */ /* 0x000fe20007800000 */
[----:B------:R-:W-:-:S03]  /*2810*/  FMUL R103, R103, c[0x0][0x188] ;  /* 0x0000620067677a20 */ /* 0x000fc60000400000 */
[----:B------:R-:W-:-:S04]  /*2820*/  FMNMX R88, R181, R88, !PT ;  /* 0x00000058b5587209 */ /* 0x000fc80007800000 */
[----:B------:R-:W-:Y:S02]  /*2830*/  FMNMX R88, R183, R88, !PT ;  /* 0x00000058b7587209 */ /* 0x000fe40007800000 */
[----:B------:R-:W-:Y:S02]  /*2840*/  FSEL R129, R103, -INF , P6 ;  /* 0xff80000067817808 */ /* 0x000fe40003000000 */
[----:B------:R-:W-:Y:S01]  /*2850*/  FMNMX R88, R175, R88, !PT ;  /* 0x00000058af587209 */ /* 0x000fe20007800000 */
[----:B------:R-:W-:Y:S01]  /*2860*/  FMUL R106, R106, c[0x0][0x188] ;  /* 0x000062006a6a7a20 */ /* 0x000fe20000400000 */
[----:B------:R-:W-:Y:S02]  /*2870*/  ISETP.GE.AND P1, PT, R27, R78, PT ;  /* 0x0000004e1b00720c */ /* 0x000fe40003f26270 */
[----:B------:R-:W-:Y:S01]  /*2880*/  FMNMX R88, R129, R88, !PT ;  /* 0x0000005881587209 */ /* 0x000fe20007800000 */
[----:B------:R-:W-:Y:S01]  /*2890*/  FMUL R104, R107, c[0x0][0x188] ;  /* 0x000062006b687a20 */ /* 0x000fe20000400000 */
[----:B------:R-:W-:Y:S01]  /*28a0*/  FSEL R108, R106, -INF , P1 ;  /* 0xff8000006a6c7808 */ /* 0x000fe20000800000 */
[----:B------:R-:W-:-:S02]  /*28b0*/  FADD R184, R184, -R29 ;  /* 0x8000001db8b87221 */ /* 0x000fc40000000000 */
[--C-:B------:R-:W-:Y:S01]  /*28c0*/  FADD R186, R186, -R29.reuse ;  /* 0x8000001dbaba7221 */ /* 0x100fe20000000000 */
[----:B------:R-:W-:Y:S01]  /*28d0*/  ISETP.GE.AND P1, PT, R27, R178, PT ;  /* 0x000000b21b00720c */ /* 0x000fe20003f26270 */
[--C-:B------:R-:W-:Y:S01]  /*28e0*/  FADD R190, R190, -R29.reuse ;  /* 0x8000001dbebe7221 */ /* 0x100fe20000000000 */
[----:B------:R-:W-:Y:S01]  /*28f0*/  FMNMX R88, R171, R88, !PT ;  /* 0x00000058ab587209 */ /* 0x000fe20007800000 */
[----:B------:R-:W-:Y:S01]  /*2900*/  FMUL R114, R114, c[0x0][0x188] ;  /* 0x0000620072727a20 */ /* 0x000fe20000400000 */
[----:B------:R-:W-:Y:S01]  /*2910*/  FSEL R104, R104, -INF , P2 ;  /* 0xff80000068687808 */ /* 0x000fe20001000000 */
[----:B------:R-:W-:Y:S02]  /*2920*/  FMUL R184, R184, 1.4426950216293334961 ;  /* 0x3fb8aa3bb8b87820 */ /* 0x000fe40000400000 */
[----:B------:R-:W-:Y:S01]  /*2930*/  FMUL R119, R186, 1.4426950216293334961 ;  /* 0x3fb8aa3bba777820 */ /* 0x000fe20000400000 */
[----:B------:R-:W-:Y:S01]  /*2940*/  ISETP.GE.AND P2, PT, R27, R177, PT ;  /* 0x000000b11b00720c */ /* 0x000fe20003f46270 */
[----:B------:R-:W-:Y:S01]  /*2950*/  FADD R188, R188, -R29 ;  /* 0x8000001dbcbc7221 */ /* 0x000fe20000000000 */
[----:B------:R-:W-:Y:S01]  /*2960*/  FMNMX R89, R133, R88, !PT ;  /* 0x0000005885597209 */ /* 0x000fe20007800000 */
[----:B------:R-:W-:Y:S01]  /*2970*/  FMUL R186, R190, 1.4426950216293334961 ;  /* 0x3fb8aa3bbeba7820 */ /* 0x000fe20000400000 */
[----:B------:R-:W-:Y:S01]  /*2980*/  FSEL R190, R114, -INF , P1 ;  /* 0xff80000072be7808 */ /* 0x000fe20000800000 */
[----:B------:R-:W-:Y:S01]  /*2990*/  FMUL R115, R115, c[0x0][0x188] ;  /* 0x0000620073737a20 */ /* 0x000fe20000400000 */
[----:B------:R0:W-:Y:S01]  /*29a0*/  MUFU.EX2 R77, R184 ;  /* 0x000000b8004d7308 */ /* 0x0001e20000000800 */
[----:B------:R-:W-:Y:S01]  /*29b0*/  FMUL R76, R76, 1.4426950216293334961 ;  /* 0x3fb8aa3b4c4c7820 */ /* 0x000fe20000400000 */
[----:B------:R-:W-:Y:S01]  /*29c0*/  ISETP.GE.AND P3, PT, R27, R179, PT ;  /* 0x000000b31b00720c */ /* 0x000fe20003f66270 */
[----:B------:R-:W-:Y:S01]  /*29d0*/  FMUL R82, R122, c[0x0][0x188] ;  /* 0x000062007a527a20 */ /* 0x000fe20000400000 */
[----:B------:R-:W-:Y:S01]  /*29e0*/  FMNMX R89, R190, R89, !PT ;  /* 0x00000059be597209 */ /* 0x000fe20007800000 */
[----:B0-----:R-:W-:Y:S01]  /*29f0*/  FMUL R184, R188, 1.4426950216293334961 ;  /* 0x3fb8aa3bbcb87820 */ /* 0x001fe20000400000 */
[----:B------:R-:W-:-:S02]  /*2a00*/  FSEL R188, R115, -INF , P2 ;  /* 0xff80000073bc7808 */ /* 0x000fc40001000000 */
[----:B------:R0:W-:Y:S01]  /*2a10*/  MUFU.EX2 R125, R76 ;  /* 0x0000004c007d7308 */ /* 0x0001e20000000800 */
[----:B------:R-:W-:Y:S02]  /*2a20*/  ISETP.GE.AND P6, PT, R27, R180, PT ;  /* 0x000000b41b00720c */ /* 0x000fe40003fc6270 */
[----:B------:R-:W-:Y:S02]  /*2a30*/  FSEL R82, R82, -INF , P3 ;  /* 0xff80000052527808 */ /* 0x000fe40001800000 */
[----:B------:R-:W-:Y:S01]  /*2a40*/  FMNMX R89, R188, R89, !PT ;  /* 0x00000059bc597209 */ /* 0x000fe20007800000 */
[--C-:B------:R-:W-:Y:S02]  /*2a50*/  FADD R80, R80, -R29.reuse ;  /* 0x8000001d50507221 */ /* 0x100fe40000000000 */
[----:B0-----:R-:W-:Y:S01]  /*2a60*/  FMUL R76, R123, c[0x0][0x188] ;  /* 0x000062007b4c7a20 */ /* 0x001fe20000400000 */
[----:B------:R-:W-:Y:S01]  /*2a70*/  FMNMX R89, R82, R89, !PT ;  /* 0x0000005952597209 */ /* 0x000fe20007800000 */
[----:B------:R-:W-:-:S02]  /*2a80*/  FADD R182, R182, -R29 ;  /* 0x8000001db6b67221 */ /* 0x000fc40000000000 */
[----:B------:R-:W-:Y:S01]  /*2a90*/  FMUL R110, R110, c[0x0][0x188] ;  /* 0x000062006e6e7a20 */ /* 0x000fe20000400000 */
[----:B------:R-:W-:Y:S01]  /*2aa0*/  FSEL R76, R76, -INF , P6 ;  /* 0xff8000004c4c7808 */ /* 0x000fe20003000000 */
[----:B------:R-:W-:Y:S02]  /*2ab0*/  FMUL R78, R80, 1.4426950216293334961 ;  /* 0x3fb8aa3b504e7820 */ /* 0x000fe40000400000 */
[----:B------:R-:W-:Y:S01]  /*2ac0*/  FMUL R80, R182, 1.4426950216293334961 ;  /* 0x3fb8aa3bb6507820 */ /* 0x000fe20000400000 */
[----:B------:R-:W-:Y:S02]  /*2ad0*/  FSEL R182, R110, -INF , P5 ;  /* 0xff8000006eb67808 */ /* 0x000fe40002800000 */
[----:B------:R-:W-:-:S04]  /*2ae0*/  FMNMX R89, R76, R89, !PT ;  /* 0x000000594c597209 */ /* 0x000fc80007800000 */
[----:B------:R-:W-:Y:S01]  /*2af0*/  FMNMX R89, R182, R89, !PT ;  /* 0x00000059b6597209 */ /* 0x000fe20007800000 */
[----:B------:R-:W-:Y:S01]  /*2b00*/  FMUL R126, R126, c[0x0][0x188] ;  /* 0x000062007e7e7a20 */ /* 0x000fe20000400000 */
[--C-:B------:R-:W-:Y:S02]  /*2b10*/  SHF.R.U32.HI R75, RZ, 0xc, R81.reuse ;  /* 0x0000000cff4b7819 */ /* 0x100fe40000011651 */
[----:B------:R-:W-:Y:S02]  /*2b20*/  FMNMX R89, R176, R89, !PT ;  /* 0x00000059b0597209 */ /* 0x000fe40007800000 */
[----:B------:R-:W-:Y:S02]  /*2b30*/  LOP3.LUT P5, RZ, R75, 0x1, RZ, 0xc0, !PT ;  /* 0x000000014bff7812 */ /* 0x000fe400078ac0ff */
[----:B------:R-:W-:Y:S02]  /*2b40*/  FMNMX R89, R108, R89, !PT ;  /* 0x000000596c597209 */ /* 0x000fe40007800000 */
[----:B------:R-:W-:-:S02]  /*2b50*/  SHF.R.U32.HI R75, RZ, 0x9, R81 ;  /* 0x00000009ff4b7819 */ /* 0x000fc40000011651 */
[----:B------:R-:W-:Y:S01]  /*2b60*/  FSEL R178, R126, -INF , !P4 ;  /* 0xff8000007eb27808 */ /* 0x000fe20006000000 */
[----:B------:R-:W-:Y:S01]  /*2b70*/  FMUL R126, R127, c[0x0][0x188] ;  /* 0x000062007f7e7a20 */ /* 0x000fe20000400000 */
[----:B------:R-:W-:Y:S02]  /*2b80*/  FMNMX R89, R104, R89, !PT ;  /* 0x0000005968597209 */ /* 0x000fe40007800000 */
[----:B------:R-:W-:Y:S01]  /*2b90*/  LOP3.LUT P6, RZ, R75, 0x1, RZ, 0xc0, !PT ;  /* 0x000000014bff7812 */ /* 0x000fe200078cc0ff */
[----:B------:R-:W-:Y:S01]  /*2ba0*/  FMUL R114, R130, c[0x0][0x188] ;  /* 0x0000620082727a20 */ /* 0x000fe20000400000 */
[----:B------:R-:W-:Y:S02]  /*2bb0*/  SHF.R.U32.HI R75, RZ, 0x8, R81 ;  /* 0x00000008ff4b7819 */ /* 0x000fe40000011651 */
[----:B------:R-:W-:Y:S02]  /*2bc0*/  FSEL R126, R126, -INF , !P5 ;  /* 0xff8000007e7e7808 */ /* 0x000fe40006800000 */
[----:B------:R-:W-:Y:S01]  /*2bd0*/  FMNMX R89, R178, R89, !PT ;  /* 0x00000059b2597209 */ /* 0x000fe20007800000 */
[----:B------:R-:W-:Y:S01]  /*2be0*/  FMUL R110, R131, c[0x0][0x188] ;  /* 0x00006200836e7a20 */ /* 0x000fe20000400000 */
[----:B------:R-:W-:-:S02]  /*2bf0*/  LOP3.LUT P3, RZ, R75, 0x1, RZ, 0xc0, !PT ;  /* 0x000000014bff7812 */ /* 0x000fc4000786c0ff */
[--C-:B------:R-:W-:Y:S02]  /*2c00*/  SHF.R.U32.HI R75, RZ, 0x5, R81.reuse ;  /* 0x00000005ff4b7819 */ /* 0x100fe40000011651 */
[----:B------:R-:W-:Y:S02]  /*2c10*/  FSEL R114, R114, -INF , !P6 ;  /* 0xff80000072727808 */ /* 0x000fe40007000000 */
[----:B------:R-:W-:Y:S01]  /*2c20*/  FMNMX R89, R126, R89, !PT ;  /* 0x000000597e597209 */ /* 0x000fe20007800000 */
[----:B------:R-:W-:Y:S01]  /*2c30*/  FMUL R100, R134, c[0x0][0x188] ;  /* 0x0000620086647a20 */ /* 0x000fe20000400000 */
[----:B------:R-:W-:Y:S02]  /*2c40*/  LOP3.LUT P2, RZ, R75, 0x1, RZ, 0xc0, !PT ;  /* 0x000000014bff7812 */ /* 0x000fe4000784c0ff */
[----:B------:R-:W-:Y:S02]  /*2c50*/  SHF.R.U32.HI R75, RZ, 0x4, R81 ;  /* 0x00000004ff4b7819 */ /* 0x000fe40000011651 */
[----:B------:R-:W-:-:S02]  /*2c60*/  FSEL R110, R110, -INF , !P3 ;  /* 0xff8000006e6e7808 */ /* 0x000fc40005800000 */
[----:B------:R-:W-:Y:S01]  /*2c70*/  FMNMX R89, R114, R89, !PT ;  /* 0x0000005972597209 */ /* 0x000fe20007800000 */
[----:B------:R-:W-:Y:S01]  /*2c80*/  FMUL R102, R135, c[0x0][0x188] ;  /* 0x0000620087667a20 */ /* 0x000fe20000400000 */
[----:B------:R-:W-:Y:S02]  /*2c90*/  LOP3.LUT P1, RZ, R75, 0x1, RZ, 0xc0, !PT ;  /* 0x000000014bff7812 */ /* 0x000fe4000782c0ff */
[----:B------:R-:W-:Y:S02]  /*2ca0*/  SHF.R.U32.HI R81, RZ, 0x1, R81 ;  /* 0x00000001ff517819 */ /* 0x000fe40000011651 */
[----:B------:R-:W-:Y:S02]  /*2cb0*/  FSEL R100, R100, -INF , !P2 ;  /* 0xff80000064647808 */ /* 0x000fe40005000000 */
[----:B------:R-:W-:Y:S01]  /*2cc0*/  FMNMX R89, R110, R89, !PT ;  /* 0x000000596e597209 */ /* 0x000fe20007800000 */
[----:B------:R-:W-:Y:S01]  /*2cd0*/  FMUL R70, R70, c[0x0][0x188] ;  /* 0x0000620046467a20 */ /* 0x000fe20000400000 */
[----:B------:R-:W-:-:S02]  /*2ce0*/  LOP3.LUT P4, RZ, R81, 0x1, RZ, 0xc0, !PT ;  /* 0x0000000151ff7812 */ /* 0x000fc4000788c0ff */
[----:B------:R-:W-:Y:S02]  /*2cf0*/  FSEL R102, R102, -INF , !P1 ;  /* 0xff80000066667808 */ /* 0x000fe40004800000 */
[----:B------:R-:W-:Y:S01]  /*2d00*/  FMNMX R89, R100, R89, !PT ;  /* 0x0000005964597209 */ /* 0x000fe20007800000 */
[----:B------:R-:W-:Y:S01]  /*2d10*/  FMUL R71, R71, c[0x0][0x188] ;  /* 0x0000620047477a20 */ /* 0x000fe20000400000 */
[----:B------:R-:W-:Y:S02]  /*2d20*/  FSEL R98, R70, -INF , !P4 ;  /* 0xff80000046627808 */ /* 0x000fe40006000000 */
[----:B------:R-:W-:Y:S02]  /*2d30*/  FMNMX R89, R102, R89, !PT ;  /* 0x0000005966597209 */ /* 0x000fe40007800000 */
[----:B------:R-:W-:Y:S02]  /*2d40*/  FSEL R96, R71, -INF , P0 ;  /* 0xff80000047607808 */ /* 0x000fe40000000000 */
[----:B------:R-:W-:-:S04]  /*2d50*/  FMNMX R89, R98, R89, !PT ;  /* 0x0000005962597209 */ /* 0x000fc80007800000 */
[----:B------:R-:W-:-:S05]  /*2d60*/  FMNMX R89, R96, R89, !PT ;  /* 0x0000005960597209 */ /* 0x000fca0007800000 */
[----:B------:R-:W0:Y:S02]  /*2d70*/  SHFL.BFLY PT, R70, R89, 0x2, 0x1f ;  /* 0x0c401f0059467f89 */ /* 0x000e2400000e0000 */
[----:B0-----:R-:W-:-:S05]  /*2d80*/  FMNMX R70, R89, R70, !PT ;  /* 0x0000004659467209 */ /* 0x001fca0007800000 */
[----:B------:R-:W0:Y:S04]  /*2d90*/  SHFL.BFLY PT, R71, R70, 0x1, 0x1f ;  /* 0x0c201f0046477f89 */ /* 0x000e2800000e0000 */
[----:B--2---:R-:W-:Y:S04]  /*2da0*/  STS.U16 [R17], R234 ;  /* 0x000000ea11007388 */ /* 0x004fe80000000400 */
[----:B----4-:R-:W-:Y:S04]  /*2db0*/  STS.U16 [R17+0x800], R242 ;  /* 0x000800f211007388 */ /* 0x010fe80000000400 */
[----:B------:R-:W-:Y:S04]  /*2dc0*/  STS.U16 [R19+0x100], R236 ;  /* 0x000100ec13007388 */ /* 0x000fe80000000400 */
[----:B------:R-:W-:Y:S04]  /*2dd0*/  STS.U16 [R19+0x900], R244 ;  /* 0x000900f413007388 */ /* 0x000fe80000000400 */
[----:B------:R-:W-:Y:S04]  /*2de0*/  STS.U16 [R20+0x200], R79 ;  /* 0x0002004f14007388 */ /* 0x000fe80000000400 */
[----:B------:R-:W-:Y:S04]  /*2df0*/  STS.U16 [R20+0xa00], R85 ;  /* 0x000a005514007388 */ /* 0x000fe80000000400 */
[----:B------:R-:W-:Y:S04]  /*2e00*/  STS.U16 [R21+0x300], R238 ;  /* 0x000300ee15007388 */ /* 0x000fe80000000400 */
[----:B---3--:R-:W-:Y:S04]  /*2e10*/  STS.U16 [R21+0xb00], R246 ;  /* 0x000b00f615007388 */ /* 0x008fe80000000400 */
[----:B------:R-:W-:Y:S04]  /*2e20*/  STS.U16 [R22+0x400], R83 ;  /* 0x0004005316007388 */ /* 0x000fe80000000400 */
[----:B-----5:R1:W-:Y:S04]  /*2e30*/  STS.U16 [R22+0xc00], R101 ;  /* 0x000c006516007388 */ /* 0x0203e80000000400 */
[----:B------:R-:W-:Y:S04]  /*2e40*/  STS.U16 [R23+0x500], R240 ;  /* 0x000500f017007388 */ /* 0x000fe80000000400 */
[----:B------:R-:W-:Y:S04]  /*2e50*/  STS.U16 [R23+0xd00], R248 ;  /* 0x000d00f817007388 */ /* 0x000fe80000000400 */
[----:B------:R-:W-:Y:S04]  /*2e60*/  STS.U16 [R24+0x600], R69 ;  /* 0x0006004518007388 */ /* 0x000fe80000000400 */
[----:B------:R-:W-:Y:S04]  /*2e70*/  STS.U16 [R24+0xe00], R121 ;  /* 0x000e007918007388 */ /* 0x000fe80000000400 */
[----:B------:R2:W-:Y:S04]  /*2e80*/  STS.U16 [R25+0x700], R86 ;  /* 0x0007005619007388 */ /* 0x0005e80000000400 */
[----:B------:R-:W-:Y:S01]  /*2e90*/  STS.U16 [R25+0xf00], R250 ;  /* 0x000f00fa19007388 */ /* 0x000fe20000000400 */
[----:B0-----:R-:W-:-:S04]  /*2ea0*/  FMNMX R71, R70, R71, !PT ;  /* 0x0000004746477209 */ /* 0x001fc80007800000 */
[----:B------:R-:W-:Y:S01]  /*2eb0*/  FMNMX R89, R71, R170, !PT ;  /* 0x000000aa47597209 */ /* 0x000fe20007800000 */
[--C-:B------:R-:W-:Y:S02]  /*2ec0*/  FADD R75, R174, -R29.reuse ;  /* 0x8000001dae4b7221 */ /* 0x100fe40000000000 */
[----:B------:R-:W-:Y:S02]  /*2ed0*/  FADD R120, R120, -R29 ;  /* 0x8000001d78787221 */ /* 0x000fe40000000000 */
[--C-:B------:R-:W-:Y:S02]  /*2ee0*/  FADD R68, R68, -R89.reuse ;  /* 0x8000005944447221 */ /* 0x100fe40000000000 */
[--C-:B------:R-:W-:Y:S02]  /*2ef0*/  FADD R74, R74, -R89.reuse ;  /* 0x800000594a4a7221 */ /* 0x100fe40000000000 */
[--C-:B------:R-:W-:Y:S02]  /*2f00*/  FADD R73, R73, -R89.reuse ;  /* 0x8000005949497221 */ /* 0x100fe40000000000 */
[----:B------:R-:W-:-:S02]  /*2f10*/  FADD R72, R72, -R89 ;  /* 0x8000005948487221 */ /* 0x000fc40000000000 */
[----:B------:R-:W-:Y:S02]  /*2f20*/  FADD R192, R192, -R29 ;  /* 0x8000001dc0c07221 */ /* 0x000fe40000000000 */
[----:B------:R-:W-:Y:S02]  /*2f30*/  FMUL R68, R68, 1.4426950216293334961 ;  /* 0x3fb8aa3b44447820 */ /* 0x000fe40000400000 */
[----:B------:R-:W-:Y:S02]  /*2f40*/  FMUL R75, R75, 1.4426950216293334961 ;  /* 0x3fb8aa3b4b4b7820 */ /* 0x000fe40000400000 */
[----:B------:R-:W-:Y:S02]  /*2f50*/  FADD R70, -R29, R172 ;  /* 0x000000ac1d467221 */ /* 0x000fe40000000100 */
[----:B------:R-:W-:Y:S02]  /*2f60*/  FMUL R74, R74, 1.4426950216293334961 ;  /* 0x3fb8aa3b4a4a7820 */ /* 0x000fe40000400000 */
[----:B------:R-:W-:-:S02]  /*2f70*/  FMUL R73, R73, 1.4426950216293334961 ;  /* 0x3fb8aa3b49497820 */ /* 0x000fc40000400000 */
[----:B------:R-:W-:Y:S02]  /*2f80*/  FMUL R72, R72, 1.4426950216293334961 ;  /* 0x3fb8aa3b48487820 */ /* 0x000fe40000400000 */
[----:B------:R-:W-:Y:S02]  /*2f90*/  FMUL R116, R120, 1.4426950216293334961 ;  /* 0x3fb8aa3b78747820 */ /* 0x000fe40000400000 */
[----:B------:R0:W-:Y:S01]  /*2fa0*/  MUFU.EX2 R120, R68 ;  /* 0x0000004400787308 */ /* 0x0001e20000000800 */
[----:B------:R-:W-:Y:S02]  /*2fb0*/  FMUL R117, R192, 1.4426950216293334961 ;  /* 0x3fb8aa3bc0757820 */ /* 0x000fe40000400000 */
[----:B------:R-:W-:-:S05]  /*2fc0*/  FMUL R70, R70, 1.4426950216293334961 ;  /* 0x3fb8aa3b46467820 */ /* 0x000fca0000400000 */
[----:B------:R-:W-:Y:S01]  /*2fd0*/  MUFU.EX2 R111, R75 ;  /* 0x0000004b006f7308 */ /* 0x000fe20000000800 */
[----:B0-----:R-:W-:-:S07]  /*2fe0*/  FADD R68, -R89, R170 ;  /* 0x000000aa59447221 */ /* 0x001fce0000000100 */
[----:B------:R-:W-:Y:S01]  /*2ff0*/  MUFU.EX2 R177, R74 ;  /* 0x0000004a00b17308 */ /* 0x000fe20000000800 */
[----:B-1----:R-:W-:-:S07]  /*3000*/  FMUL R101, R68, 1.4426950216293334961 ;  /* 0x3fb8aa3b44657820 */ /* 0x002fce0000400000 */
[----:B------:R-:W-:Y:S08]  /*3010*/  MUFU.EX2 R192, R73 ;  /* 0x0000004900c07308 */ /* 0x000ff00000000800 */
[----:B------:R0:W-:Y:S01]  /*3020*/  MUFU.EX2 R135, R72 ;  /* 0x0000004800877308 */ /* 0x0001e20000000800 */
[----:B------:R-:W-:Y:S01]  /*3030*/  BAR.SYNC.DEFER_BLOCKING 0x0 ;  /* 0x0000000000007b1d */ /* 0x000fe20000010000 */
[----:B------:R-:W-:-:S06]  /*3040*/  FADD R118, R118, -R89 ;  /* 0x8000005976767221 */ /* 0x000fcc0000000000 */
[----:B------:R1:W-:Y:S01]  /*3050*/  MUFU.EX2 R91, R70 ;  /* 0x00000046005b7308 */ /* 0x0003e20000000800 */
[----:B------:R-:W-:Y:S01]  /*3060*/  FMUL R118, R118, 1.4426950216293334961 ;  /* 0x3fb8aa3b76767820 */ /* 0x000fe20000400000 */
[----:B0-----:R-:W0:Y:S04]  /*3070*/  LDSM.16.M88.4 R72, [R18] ;  /* 0x000000001248783b */ /* 0x001e280000000200 */
[----:B-1----:R-:W1:Y:S02]  /*3080*/  LDSM.16.M88.4 R68, [R18+0x800] ;  /* 0x000800001244783b */ /* 0x002e640000000200 */
[----:B------:R-:W3:Y:S01]  /*3090*/  MUFU.EX2 R87, R87 ;  /* 0x0000005700577308 */ /* 0x000ee20000000800 */
[----:B------:R-:W-:-:S07]  /*30a0*/  FADD R222, R222, -R89 ;  /* 0x80000059dede7221 */ /* 0x000fce0000000000 */
[----:B------:R-:W2:Y:S01]  /*30b0*/  MUFU.EX2 R78, R78 ;  /* 0x0000004e004e7308 */ /* 0x000ea20000000800 */
[----:B------:R-:W-:-:S07]  /*30c0*/  FADD R124, R124, -R29 ;  /* 0x8000001d7c7c7221 */ /* 0x000fce0000000000 */
[----:B------:R-:W4:Y:S01]  /*30d0*/  MUFU.EX2 R172, R118 ;  /* 0x0000007600ac7308 */ /* 0x000f220000000800 */
[----:B------:R-:W-:-:S07]  /*30e0*/  FMUL R81, R222, 1.4426950216293334961 ;  /* 0x3fb8aa3bde517820 */ /* 0x000fce0000400000 */
[----:B------:R-:W5:Y:S01]  /*30f0*/  MUFU.EX2 R101, R101 ;  /* 0x0000006500657308 */ /* 0x000f620000000800 */
[--C-:B------:R-:W-:Y:S02]  /*3100*/  FADD R220, R220, -R89.reuse ;  /* 0x80000059dcdc7221 */ /* 0x100fe40000000000 */
[----:B------:R-:W-:Y:S02]  /*3110*/  FMUL R95, R124, 1.4426950216293334961 ;  /* 0x3fb8aa3b7c5f7820 */ /* 0x000fe40000400000 */
[----:B------:R-:W-:Y:S02]  /*3120*/  FMUL R124, R220, 1.4426950216293334961 ;  /* 0x3fb8aa3bdc7c7820 */ /* 0x000fe40000400000 */
[--C-:B------:R-:W-:Y:S01]  /*3130*/  FADD R228, R228, -R89.reuse ;  /* 0x80000059e4e47221 */ /* 0x100fe20000000000 */
[----:B------:R-:W0:Y:S01]  /*3140*/  MUFU.EX2 R81, R81 ;  /* 0x0000005100517308 */ /* 0x000e220000000800 */
[----:B---3--:R-:W-:Y:S01]  /*3150*/  FADD R170, R87, R84 ;  /* 0x0000005457aa7221 */ /* 0x008fe20000000000 */
[----:B------:R-:W-:Y:S01]  /*3160*/  F2FP.BF16.PACK_AB R84, R84, R87 ;  /* 0x000000575454723e */ /* 0x000fe200000010ff */
[----:B------:R-:W-:Y:S01]  /*3170*/  FADD R252, R252, -R89 ;  /* 0x80000059fcfc7221 */ /* 0x000fe20000000000 */
[----:B--2---:R-:W-:Y:S01]  /*3180*/  F2FP.BF16.PACK_AB R86, R78, R125 ;  /* 0x0000007d4e56723e */ /* 0x004fe200000010ff */
[----:B------:R-:W-:Y:S01]  /*3190*/  FMUL R64, R91, R64 ;  /* 0x000000405b407220 */ /* 0x000fe20000400000 */
[----:B------:R-:W-:-:S02]  /*31a0*/  F2FP.BF16.PACK_AB R85, R192, R177 ;  /* 0x000000b1c055723e */ /* 0x000fc400000010ff */
[----:B------:R-:W2:Y:S01]  /*31b0*/  MUFU.EX2 R80, R80 ;  /* 0x0000005000507308 */ /* 0x000ea20000000800 */
[----:B------:R-:W-:Y:S01]  /*31c0*/  FMUL R65, R91, R65 ;  /* 0x000000415b417220 */ /* 0x000fe20000400000 */
[----:B----4-:R-:W-:Y:S01]  /*31d0*/  F2FP.BF16.PACK_AB R87, R172, R135 ;  /* 0x00000087ac57723e */ /* 0x010fe200000010ff */
[C---:B-----5:R-:W-:Y:S02]  /*31e0*/  FMUL R66, R101.reuse, R66 ;  /* 0x0000004265427220 */ /* 0x060fe40000400000 */
[----:B------:R-:W-:Y:S02]  /*31f0*/  FMUL R67, R101, R67 ;  /* 0x0000004365437220 */ /* 0x000fe40000400000 */
[----:B------:R-:W-:Y:S01]  /*3200*/  FADD R192, R177, R192 ;  /* 0x000000c0b1c07221 */ /* 0x000fe20000000000 */
[----:B------:R-:W3:Y:S01]  /*3210*/  MUFU.EX2 R124, R124 ;  /* 0x0000007c007c7308 */ /* 0x000ee20000000800 */
[----:B------:R-:W-:Y:S02]  /*3220*/  FMUL R123, R228, 1.4426950216293334961 ;  /* 0x3fb8aa3be47b7820 */ /* 0x000fe40000400000 */
[----:B------:R-:W-:-:S02]  /*3230*/  FMUL R252, R252, 1.4426950216293334961 ;  /* 0x3fb8aa3bfcfc7820 */ /* 0x000fc40000400000 */
[C---:B------:R-:W-:Y:S02]  /*3240*/  FMUL R60, R91.reuse, R60 ;  /* 0x0000003c5b3c7220 */ /* 0x040fe40000400000 */
[----:B------:R-:W-:Y:S02]  /*3250*/  FMUL R61, R91, R61 ;  /* 0x0000003d5b3d7220 */ /* 0x000fe40000400000 */
[C---:B------:R-:W-:Y:S02]  /*3260*/  FMUL R62, R101.reuse, R62 ;  /* 0x0000003e653e7220 */ /* 0x040fe40000400000 */
[----:B------:R-:W-:Y:S02]  /*3270*/  FMUL R63, R101, R63 ;  /* 0x0000003f653f7220 */ /* 0x000fe40000400000 */
[----:B------:R-:W-:Y:S01]  /*3280*/  FADD R135, R135, R192 ;  /* 0x000000c087877221 */ /* 0x000fe20000000000 */
[----:B0-----:R-:W-:Y:S01]  /*3290*/  HMMA.16816.F32.BF16 R64, R84, R72, R64 ;  /* 0x000000485440723c */ /* 0x001fe20000041840 */
[----:B------:R-:W-:Y:S01]  /*32a0*/  FADD R79, R125, R170 ;  /* 0x000000aa7d4f7221 */ /* 0x000fe20000000000 */
[----:B------:R-:W-:Y:S01]  /*32b0*/  MUFU.EX2 R119, R119 ;  /* 0x0000007700777308 */ /* 0x000fe20000000800 */
[----:B------:R-:W-:-:S02]  /*32c0*/  FADD R172, R172, R135 ;  /* 0x00000087acac7221 */ /* 0x000fc40000000000 */
[----:B------:R-:W-:-:S05]  /*32d0*/  FADD R79, R78, R79 ;  /* 0x0000004f4e4f7221 */ /* 0x000fca0000000000 */
[----:B------:R-:W-:Y:S01]  /*32e0*/  MUFU.EX2 R184, R184 ;  /* 0x000000b800b87308 */ /* 0x000fe20000000800 */
[----:B-1----:R-:W-:Y:S01]  /*32f0*/  HMMA.16816.F32.BF16 R84, R84, R68, R60 ;  /* 0x000000445454723c */ /* 0x002fe2000004183c */
[----:B------:R-:W-:Y:S01]  /*3300*/  FADD R76, R76, -R89 ;  /* 0x800000594c4c7221 */ /* 0x000fe20000000000 */
[----:B------:R-:W0:Y:S05]  /*3310*/  LDSM.16.M88.4 R60, [R26] ;  /* 0x000000001a3c783b */ /* 0x000e2a0000000200 */
[----:B------:R-:W-:Y:S01]  /*3320*/  MUFU.EX2 R123, R123 ;  /* 0x0000007b007b7308 */ /* 0x000fe20000000800 */
[----:B------:R-:W-:-:S07]  /*3330*/  FADD R69, R81, R172 ;  /* 0x000000ac51457221 */ /* 0x000fce0000000000 */
[----:B------:R-:W1:Y:S01]  /*3340*/  MUFU.EX2 R118, R252 ;  /* 0x000000fc00767308 */ /* 0x000e620000000800 */
[----:B--2---:R-:W-:Y:S01]  /*3350*/  FADD R68, R80, R79 ;  /* 0x0000004f50447221 */ /* 0x004fe20000000000 */
[----:B---3--:R-:W-:Y:S01]  /*3360*/  F2FP.BF16.PACK_AB R81, R124, R81 ;  /* 0x000000517c51723e */ /* 0x008fe200000010ff */
[----:B------:R-:W-:Y:S01]  /*3370*/  FADD R132, R132, -R29 ;  /* 0x8000001d84847221 */ /* 0x000fe20000000000 */
[----:B------:R-:W-:Y:S01]  /*3380*/  F2FP.BF16.PACK_AB R80, R77, R80 ;  /* 0x000000504d50723e */ /* 0x000fe200000010ff */
[----:B------:R-:W-:Y:S02]  /*3390*/  FADD R72, R124, R69 ;  /* 0x000000457c487221 */ /* 0x000fe40000000000 */
[----:B------:R-:W-:Y:S02]  /*33a0*/  FADD R133, R133, -R89 ;  /* 0x8000005985857221 */ /* 0x000fe40000000000 */
[----:B------:R-:W-:Y:S02]  /*33b0*/  FADD R68, R77, R68 ;  /* 0x000000444d447221 */ /* 0x000fe40000000000 */
[----:B------:R-:W-:-:S02]  /*33c0*/  FMUL R124, R76, 1.4426950216293334961 ;  /* 0x3fb8aa3b4c7c7820 */ /* 0x000fc40000400000 */
[--C-:B------:R-:W-:Y:S01]  /*33d0*/  FADD R173, R173, -R89.reuse ;  /* 0x80000059adad7221 */ /* 0x100fe20000000000 */
[----:B------:R-:W2:Y:S01]  /*33e0*/  LDSM.16.M88.4 R76, [R26+0x800] ;  /* 0x000800001a4c783b */ /* 0x000ea20000000200 */
[----:B------:R-:W-:Y:S02]  /*33f0*/  FADD R82, R82, -R89 ;  /* 0x8000005952527221 */ /* 0x000fe40000000000 */
[----:B------:R-:W-:Y:S02]  /*3400*/  FMUL R93, R132, 1.4426950216293334961 ;  /* 0x3fb8aa3b845d7820 */ /* 0x000fe40000400000 */
[--C-:B------:R-:W-:Y:S02]  /*3410*/  FADD R194, R194, -R29.reuse ;  /* 0x8000001dc2c27221 */ /* 0x100fe40000000000 */
[----:B------:R-:W-:Y:S02]  /*3420*/  FADD R196, R196, -R29 ;  /* 0x8000001dc4c47221 */ /* 0x000fe40000000000 */
[----:B------:R-:W-:-:S02]  /*3430*/  FADD R181, R181, -R89 ;  /* 0x80000059b5b57221 */ /* 0x000fc40000000000 */
[----:B------:R-:W-:Y:S02]  /*3440*/  FADD R183, R183, -R89 ;  /* 0x80000059b7b77221 */ /* 0x000fe40000000000 */
[----:B------:R-:W-:Y:S01]  /*3450*/  FMUL R132, R133, 1.4426950216293334961 ;  /* 0x3fb8aa3b85847820 */ /* 0x000fe20000400000 */
[----:B------:R-:W3:Y:S01]  /*3460*/  MUFU.EX2 R117, R117 ;  /* 0x0000007500757308 */ /* 0x000ee20000000800 */
[----:B------:R-:W-:Y:S01]  /*3470*/  FMUL R127, R173, 1.4426950216293334961 ;  /* 0x3fb8aa3bad7f7820 */ /* 0x000fe20000400000 */
[----:B-1----:R-:W-:Y:S01]  /*3480*/  F2FP.BF16.PACK_AB R83, R118, R123 ;  /* 0x0000007b7653723e */ /* 0x002fe200000010ff */
[----:B------:R-:W-:Y:S01]  /*3490*/  FMUL R133, R82, 1.4426950216293334961 ;  /* 0x3fb8aa3b52857820 */ /* 0x000fe20000400000 */
[----:B------:R-:W-:Y:S01]  /*34a0*/  F2FP.BF16.PACK_AB R82, R184, R119 ;  /* 0x00000077b852723e */ /* 0x000fe200000010ff */
[----:B------:R-:W-:Y:S02]  /*34b0*/  FMUL R180, R194, 1.4426950216293334961 ;  /* 0x3fb8aa3bc2b47820 */ /* 0x000fe40000400000 */
[----:B------:R-:W-:-:S02]  /*34c0*/  FMUL R115, R196, 1.4426950216293334961 ;  /* 0x3fb8aa3bc4737820 */ /* 0x000fc40000400000 */
[----:B------:R-:W-:Y:S02]  /*34d0*/  FMUL R131, R181, 1.4426950216293334961 ;  /* 0x3fb8aa3bb5837820 */ /* 0x000fe40000400000 */
[----:B------:R-:W-:Y:S01]  /*34e0*/  FMUL R134, R183, 1.4426950216293334961 ;  /* 0x3fb8aa3bb7867820 */ /* 0x000fe20000400000 */
[----:B------:R-:W1:Y:S01]  /*34f0*/  MUFU.EX2 R186, R186 ;  /* 0x000000ba00ba7308 */ /* 0x000e620000000800 */
[----:B------:R-:W-:Y:S01]  /*3500*/  FADD R128, R128, -R29 ;  /* 0x8000001d80807221 */ /* 0x000fe20000000000 */
[----:B------:R-:W-:Y:S01]  /*3510*/  HMMA.16816.F32.BF16 R64, R80, R74, R64 ;  /* 0x0000004a5040723c */ /* 0x000fe20000041840 */
[----:B------:R-:W-:Y:S02]  /*3520*/  FADD R175, R175, -R89 ;  /* 0x80000059afaf7221 */ /* 0x000fe40000000000 */
[----:B------:R-:W-:-:S03]  /*3530*/  FADD R119, R119, R68 ;  /* 0x0000004477777221 */ /* 0x000fc60000000000 */
[----:B------:R-:W4:Y:S01]  /*3540*/  MUFU.EX2 R127, R127 ;  /* 0x0000007f007f7308 */ /* 0x000f220000000800 */
[----:B------:R-:W-:Y:S02]  /*3550*/  FADD R204, R204, -R29 ;  /* 0x8000001dcccc7221 */ /* 0x000fe40000000000 */
[----:B------:R-:W-:Y:S01]  /*3560*/  FADD R123, R123, R72 ;  /* 0x000000487b7b7221 */ /* 0x000fe20000000000 */
[----:B------:R-:W-:Y:S01]  /*3570*/  HMMA.16816.F32.BF16 R84, R80, R70, R84 ;  /* 0x000000465054723c */ /* 0x000fe20000041854 */
[----:B------:R-:W-:-:S03]  /*3580*/  FMUL R97, R128, 1.4426950216293334961 ;  /* 0x3fb8aa3b80617820 */ /* 0x000fc60000400000 */
[----:B------:R-:W5:Y:S01]  /*3590*/  MUFU.EX2 R180, R180 ;  /* 0x000000b400b47308 */ /* 0x000f620000000800 */
[----:B------:R-:W-:Y:S02]  /*35a0*/  FMUL R128, R175, 1.4426950216293334961 ;  /* 0x3fb8aa3baf807820 */ /* 0x000fe40000400000 */
[----:B------:R-:W-:-:S05]  /*35b0*/  FADD R129, R129, -R89 ;  /* 0x8000005981817221 */ /* 0x000fca0000000000 */
[----:B------:R-:W0:Y:S01]  /*35c0*/  MUFU.EX2 R115, R115 ;  /* 0x0000007300737308 */ /* 0x000e220000000800 */
[----:B------:R-:W-:Y:S02]  /*35d0*/  FADD R184, R184, R119 ;  /* 0x00000077b8b87221 */ /* 0x000fe40000000000 */
[----:B------:R-:W-:-:S05]  /*35e0*/  FMUL R113, R204, 1.4426950216293334961 ;  /* 0x3fb8aa3bcc717820 */ /* 0x000fca0000400000 */
[----:B------:R-:W-:Y:S01]  /*35f0*/  MUFU.EX2 R131, R131 ;  /* 0x0000008300837308 */ /* 0x000fe20000000800 */
[----:B------:R-:W-:-:S07]  /*3600*/  FADD R123, R118, R123 ;  /* 0x0000007b767b7221 */ /* 0x000fce0000000000 */
[----:B------:R-:W0:Y:S01]  /*3610*/  MUFU.EX2 R134, R134 ;  /* 0x0000008600867308 */ /* 0x000e220000000800 */
[----:B------:R-:W-:Y:S02]  /*3620*/  FADD R206, R206, -R29 ;  /* 0x8000001dcece7221 */ /* 0x000fe40000000000 */
[----:B------:R-:W-:Y:S02]  /*3630*/  FMUL R129, R129, 1.4426950216293334961 ;  /* 0x3fb8aa3b81817820 */ /* 0x000fe40000400000 */
[----:B---3--:R-:W-:Y:S02]  /*3640*/  FADD R69, R117, R184 ;  /* 0x000000b875457221 */ /* 0x008fe40000000000 */
[----:B------:R-:W-:Y:S01]  /*3650*/  FADD R171, R171, -R89 ;  /* 0x80000059abab7221 */ /* 0x000fe20000000000 */
[----:B------:R-:W3:Y:S01]  /*3660*/  MUFU.EX2 R128, R128 ;  /* 0x0000008000807308 */ /* 0x000ee20000000800 */
[----:B------:R-:W-:Y:S02]  /*3670*/  FADD R68, R120, R123 ;  /* 0x0000007b78447221 */ /* 0x000fe40000000000 */
[----:B------:R-:W-:-:S02]  /*3680*/  FMUL R206, R206, 1.4426950216293334961 ;  /* 0x3fb8aa3bcece7820 */ /* 0x000fc40000400000 */
[----:B-1----:R-:W-:-:S03]  /*3690*/  FADD R69, R186, R69 ;  /* 0x00000045ba457221 */ /* 0x002fc60000000000 */
[----:B------:R-:W1:Y:S01]  /*36a0*/  MUFU.EX2 R113, R113 ;  /* 0x0000007100717308 */ /* 0x000e620000000800 */
[----:B------:R-:W-:Y:S02]  /*36b0*/  FADD R212, R212, -R29 ;  /* 0x8000001dd4d47221 */ /* 0x000fe40000000000 */
[----:B------:R-:W-:Y:S02]  /*36c0*/  FMUL R121, R171, 1.4426950216293334961 ;  /* 0x3fb8aa3bab797820 */ /* 0x000fe40000400000 */
[C---:B----4-:R-:W-:Y:S01]  /*36d0*/  FADD R68, R127.reuse, R68 ;  /* 0x000000447f447221 */ /* 0x050fe20000000000 */
[----:B------:R-:W-:Y:S02]  /*36e0*/  F2FP.BF16.PACK_AB R72, R186, R117 ;  /* 0x00000075ba48723e */ /* 0x000fe400000010ff */
[----:B------:R-:W4:Y:S01]  /*36f0*/  MUFU.EX2 R129, R129 ;  /* 0x0000008100817308 */ /* 0x000f220000000800 */
[----:B------:R-:W-:Y:S01]  /*3700*/  F2FP.BF16.PACK_AB R73, R127, R120 ;  /* 0x000000787f49723e */ /* 0x000fe200000010ff */
[----:B-----5:R-:W-:Y:S01]  /*3710*/  FADD R70, R180, R69 ;  /* 0x00000045b4467221 */ /* 0x020fe20000000000 */
[----:B0-----:R-:W-:Y:S01]  /*3720*/  F2FP.BF16.PACK_AB R74, R115, R180 ;  /* 0x000000b4734a723e */ /* 0x001fe200000010ff */
[----:B------:R-:W-:Y:S01]  /*3730*/  FMUL R130, R212, 1.4426950216293334961 ;  /* 0x3fb8aa3bd4827820 */ /* 0x000fe20000400000 */
[----:B------:R-:W-:Y:S01]  /*3740*/  F2FP.BF16.PACK_AB R75, R134, R131 ;  /* 0x00000083864b723e */ /* 0x000fe200000010ff */
[----:B------:R-:W-:-:S02]  /*3750*/  FADD R216, R216, -R29 ;  /* 0x8000001dd8d87221 */ /* 0x000fc40000000000 */
[----:B------:R-:W0:Y:S01]  /*3760*/  MUFU.EX2 R174, R206 ;  /* 0x000000ce00ae7308 */ /* 0x000e220000000800 */
[----:B------:R-:W-:Y:S02]  /*3770*/  FADD R69, R131, R68 ;  /* 0x0000004483457221 */ /* 0x000fe40000000000 */
[----:B------:R-:W-:Y:S02]  /*3780*/  FADD R190, R190, -R89 ;  /* 0x80000059bebe7221 */ /* 0x000fe40000000000 */
[----:B------:R-:W-:-:S03]  /*3790*/  FMUL R109, R216, 1.4426950216293334961 ;  /* 0x3fb8aa3bd86d7820 */ /* 0x000fc60000400000 */
[----:B------:R-:W5:Y:S01]  /*37a0*/  MUFU.EX2 R121, R121 ;  /* 0x0000007900797308 */ /* 0x000f620000000800 */
[----:B------:R-:W-:Y:S02]  /*37b0*/  FADD R208, R208, -R29 ;  /* 0x8000001dd0d07221 */ /* 0x000fe40000000000 */
[----:B------:R-:W-:Y:S01]  /*37c0*/  FADD R69, R134, R69 ;  /* 0x0000004586457221 */ /* 0x000fe20000000000 */
[----:B------:R-:W-:Y:S01]  /*37d0*/  HMMA.16816.F32.BF16 R64, R72, R60, R64 ;  /* 0x0000003c4840723c */ /* 0x000fe20000041840 */
[----:B------:R-:W-:Y:S02]  /*37e0*/  FADD R188, R188, -R89 ;  /* 0x80000059bcbc7221 */ /* 0x000fe40000000000 */
[----:B------:R-:W-:Y:S01]  /*37f0*/  FMUL R125, R190, 1.4426950216293334961 ;  /* 0x3fb8aa3bbe7d7820 */ /* 0x000fe20000400000 */
[----:B------:R-:W0:Y:S01]  /*3800*/  MUFU.EX2 R130, R130 ;  /* 0x0000008200827308 */ /* 0x000e220000000800 */
[----:B------:R-:W-:Y:S02]  /*3810*/  FADD R70, R115, R70 ;  /* 0x0000004673467221 */ /* 0x000fe40000000000 */
[----:B------:R-:W-:-:S02]  /*3820*/  FMUL R122, R208, 1.4426950216293334961 ;  /* 0x3fb8aa3bd07a7820 */ /* 0x000fc40000400000 */
[----:B------:R-:W-:-:S03]  /*3830*/  FADD R214, R214, -R29 ;  /* 0x8000001dd6d67221 */ /* 0x000fc60000000000 */
[----:B------:R-:W0:Y:S01]  /*3840*/  MUFU.EX2 R132, R132 ;  /* 0x0000008400847308 */ /* 0x000e220000000800 */
[----:B---3--:R-:W-:Y:S01]  /*3850*/  FADD R80, R128, R69 ;  /* 0x0000004580507221 */ /* 0x008fe20000000000 */
[----:B--2---:R-:W-:Y:S01]  /*3860*/  HMMA.16816.F32.BF16 R84, R72, R76, R84 ;  /* 0x0000004c4854723c */ /* 0x004fe20000041854 */
[----:B------:R-:W-:Y:S01]  /*3870*/  FMUL R170, R188, 1.4426950216293334961 ;  /* 0x3fb8aa3bbcaa7820 */ /* 0x000fe20000400000 */
[----:B------:R-:W-:Y:S01]  /*3880*/  LDSM.16.M88.4 R72, [R18+0x880] ;  /* 0x000880001248783b */ /* 0x000fe20000000200 */
[----:B-1----:R-:W-:-:S03]  /*3890*/  FADD R71, R113, R70 ;  /* 0x0000004671477221 */ /* 0x002fc60000000000 */
[----:B------:R-:W1:Y:S01]  /*38a0*/  MUFU.EX2 R109, R109 ;  /* 0x0000006d006d7308 */ /* 0x000e620000000800 */
[----:B------:R-:W-:Y:S02]  /*38b0*/  FMUL R107, R214, 1.4426950216293334961 ;  /* 0x3fb8aa3bd66b7820 */ /* 0x000fe40000400000 */
[----:B------:R-:W-:Y:S02]  /*38c0*/  FADD R104, R104, -R89 ;  /* 0x8000005968687221 */ /* 0x000fe40000000000 */
[----:B----4-:R-:W-:-:S03]  /*38d0*/  FADD R120, R129, R80 ;  /* 0x0000005081787221 */ /* 0x010fc60000000000 */
[----:B------:R-:W2:Y:S01]  /*38e0*/  MUFU.EX2 R125, R125 ;  /* 0x0000007d007d7308 */ /* 0x000ea20000000800 */
[----:B0-----:R-:W-:Y:S01]  /*38f0*/  FADD R70, R174, R71 ;  /* 0x00000047ae467221 */ /* 0x001fe20000000000 */
[----:B------:R-:W0:Y:S01]  /*3900*/  LDSM.16.M88.4 R80, [R18+0x80] ;  /* 0x000080001250783b */ /* 0x000e220000000200 */
[----:B------:R-:W-:Y:S02]  /*3910*/  FADD R202, R202, -R29 ;  /* 0x8000001dcaca7221 */ /* 0x000fe40000000000 */
[----:B------:R-:W-:-:S03]  /*3920*/  FMUL R60, R104, 1.4426950216293334961 ;  /* 0x3fb8aa3b683c7820 */ /* 0x000fc60000400000 */
[----:B------:R-:W3:Y:S01]  /*3930*/  MUFU.EX2 R122, R122 ;  /* 0x0000007a007a7308 */ /* 0x000ee20000000800 */
[----:B------:R-:W-:Y:S02]  /*3940*/  FADD R61, R111, R70 ;  /* 0x000000466f3d7221 */ /* 0x000fe40000000000 */
[----:B-----5:R-:W-:-:S05]  /*3950*/  FADD R71, R121, R120 ;  /* 0x0000007879477221 */ /* 0x020fca0000000000 */
[----:B------:R-:W4:Y:S01]  /*3960*/  MUFU.EX2 R170, R170 ;  /* 0x000000aa00aa7308 */ /* 0x000f220000000800 */
[----:B------:R-:W-:Y:S01]  /*3970*/  FADD R182, R182, -R89 ;  /* 0x80000059b6b67221 */ /* 0x000fe20000000000 */
[----:B------:R-:W-:Y:S01]  /*3980*/  F2FP.BF16.PACK_AB R68, R174, R113 ;  /* 0x00000071ae44723e */ /* 0x000fe200000010ff */
[----:B------:R-:W-:Y:S02]  /*3990*/  FMUL R105, R202, 1.4426950216293334961 ;  /* 0x3fb8aa3bca697820 */ /* 0x000fe40000400000 */
[----:B------:R-:W-:-:S03]  /*39a0*/  FADD R210, R210, -R29 ;  /* 0x8000001dd2d27221 */ /* 0x000fc60000000000 */
[----:B------:R-:W5:Y:S01]  /*39b0*/  MUFU.EX2 R107, R107 ;  /* 0x0000006b006b7308 */ /* 0x000f620000000800 */
[----:B------:R-:W-:Y:S01]  /*39c0*/  FADD R76, R130, R61 ;  /* 0x0000003d824c7221 */ /* 0x000fe20000000000 */
[----:B------:R-:W-:Y:S01]  /*39d0*/  F2FP.BF16.PACK_AB R69, R129, R128 ;  /* 0x000000808145723e */ /* 0x000fe200000010ff */
[----:B------:R-:W-:Y:S01]  /*39e0*/  FMUL R182, R182, 1.4426950216293334961 ;  /* 0x3fb8aa3bb6b67820 */ /* 0x000fe20000400000 */
[----:B------:R-:W-:-:S04]  /*39f0*/  F2FP.BF16.PACK_AB R70, R130, R111 ;  /* 0x0000006f8246723e */ /* 0x000fc800000010ff */
[----:B------:R-:W0:Y:S01]  /*3a00*/  MUFU.EX2 R133, R133 ;  /* 0x0000008500857308 */ /* 0x000e220000000800 */
[----:B------:R-:W-:Y:S02]  /*3a10*/  FADD R176, R176, -R89 ;  /* 0x80000059b0b07221 */ /* 0x000fe40000000000 */
[----:B------:R-:W-:-:S05]  /*3a20*/  FMUL R112, R210, 1.4426950216293334961 ;  /* 0x3fb8aa3bd2707820 */ /* 0x000fca0000400000 */
[----:B------:R0:W-:Y:S01]  /*3a30*/  MUFU.EX2 R113, R60 ;  /* 0x0000003c00717308 */ /* 0x0001e20000000800 */
[----:B------:R-:W-:Y:S02]  /*3a40*/  FADD R200, R200, -R29 ;  /* 0x8000001dc8c87221 */ /* 0x000fe40000000000 */
[----:B------:R-:W-:-:S05]  /*3a50*/  FADD R108, R108, -R89 ;  /* 0x800000596c6c7221 */ /* 0x000fca0000000000 */
[----:B------:R-:W3:Y:S01]  /*3a60*/  MUFU.EX2 R116, R116 ;  /* 0x0000007400747308 */ /* 0x000ee20000000800 */
[C---:B0-----:R-:W-:Y:S01]  /*3a70*/  FADD R60, R132.reuse, R71 ;  /* 0x00000047843c7221 */ /* 0x041fe20000000000 */
[----:B------:R-:W-:Y:S01]  /*3a80*/  F2FP.BF16.PACK_AB R71, R132, R121 ;  /* 0x000000798447723e */ /* 0x000fe200000010ff */
[----:B-1----:R-:W-:-:S05]  /*3a90*/  FADD R61, R109, R76 ;  /* 0x0000004c6d3d7221 */ /* 0x002fca0000000000 */
[----:B------:R-:W0:Y:S01]  /*3aa0*/  MUFU.EX2 R124, R124 ;  /* 0x0000007c007c7308 */ /* 0x000e220000000800 */
[----:B------:R-:W-:Y:S02]  /*3ab0*/  FMUL R176, R176, 1.4426950216293334961 ;  /* 0x3fb8aa3bb0b07820 */ /* 0x000fe40000400000 */
[----:B--2---:R-:W-:Y:S01]  /*3ac0*/  FADD R77, R125, R60 ;  /* 0x0000003c7d4d7221 */ /* 0x004fe20000000000 */
[----:B------:R-:W-:Y:S01]  /*3ad0*/  HMMA.16816.F32.BF16 R64, R68, R62, R64 ;  /* 0x0000003e4440723c */ /* 0x000fe20000041840 */
[----:B------:R-:W-:-:S03]  /*3ae0*/  FMUL R103, R200, 1.4426950216293334961 ;  /* 0x3fb8aa3bc8677820 */ /* 0x000fc60000400000 */
[----:B------:R-:W1:Y:S01]  /*3af0*/  MUFU.EX2 R105, R105 ;  /* 0x0000006900697308 */ /* 0x000e620000000800 */
[----:B------:R-:W-:Y:S02]  /*3b00*/  FADD R198, R198, -R29 ;  /* 0x8000001dc6c67221 */ /* 0x000fe40000000000 */
[----:B------:R-:W-:Y:S02]  /*3b10*/  FMUL R108, R108, 1.4426950216293334961 ;  /* 0x3fb8aa3b6c6c7820 */ /* 0x000fe40000400000 */
[----:B---3--:R-:W-:-:S03]  /*3b20*/  FADD R76, R122, R61 ;  /* 0x0000003d7a4c7221 */ /* 0x008fc60000000000 */
[----:B------:R-:W2:Y:S01]  /*3b30*/  MUFU.EX2 R118, R182 ;  /* 0x000000b600767308 */ /* 0x000ea20000000800 */
[----:B----4-:R-:W-:Y:S01]  /*3b40*/  FADD R62, R170, R77 ;  /* 0x0000004daa3e7221 */ /* 0x010fe20000000000 */
[----:B------:R-:W-:Y:S01]  /*3b50*/  HMMA.16816.F32.BF16 R84, R68, R78, R84 ;  /* 0x0000004e4454723c */ /* 0x000fe20000041854 */
[----:B------:R-:W-:Y:S02]  /*3b60*/  FMUL R106, R198, 1.4426950216293334961 ;  /* 0x3fb8aa3bc66a7820 */ /* 0x000fe40000400000 */
[----:B------:R-:W-:-:S03]  /*3b70*/  FADD R230, R230, -R29 ;  /* 0x8000001de6e67221 */ /* 0x000fc60000000000 */
[----:B------:R-:W3:Y:S01]  /*3b80*/  MUFU.EX2 R112, R112 ;  /* 0x0000007000707308 */ /* 0x000ee20000000800 */
[----:B------:R-:W-:Y:S02]  /*3b90*/  FADD R178, R178, -R89 ;  /* 0x80000059b2b27221 */ /* 0x000fe40000000000 */
[----:B-----5:R-:W-:-:S05]  /*3ba0*/  FADD R63, R107, R76 ;  /* 0x0000004c6b3f7221 */ /* 0x020fca0000000000 */
[----:B------:R-:W4:Y:S01]  /*3bb0*/  MUFU.EX2 R117, R176 ;  /* 0x000000b000757308 */ /* 0x000f220000000800 */
[----:B------:R-:W-:Y:S02]  /*3bc0*/  FADD R77, R133, R62 ;  /* 0x0000003e854d7221 */ /* 0x000fe40000000000 */
[----:B------:R-:W-:Y:S02]  /*3bd0*/  FMUL R92, R230, 1.4426950216293334961 ;  /* 0x3fb8aa3be65c7820 */ /* 0x000fe40000400000 */
[----:B------:R-:W-:-:S03]  /*3be0*/  FMUL R104, R178, 1.4426950216293334961 ;  /* 0x3fb8aa3bb2687820 */ /* 0x000fc60000400000 */
[----:B------:R-:W5:Y:S01]  /*3bf0*/  MUFU.EX2 R103, R103 ;  /* 0x0000006700677308 */ /* 0x000f620000000800 */
[----:B------:R-:W-:Y:S02]  /*3c00*/  FADD R76, R116, R63 ;  /* 0x0000003f744c7221 */ /* 0x000fe40000000000 */
[----:B------:R-:W-:-:S05]  /*3c10*/  FADD R126, R126, -R89 ;  /* 0x800000597e7e7221 */ /* 0x000fca0000000000 */
[----:B------:R-:W3:Y:S01]  /*3c20*/  MUFU.EX2 R108, R108 ;  /* 0x0000006c006c7308 */ /* 0x000ee20000000800 */
[----:B0-----:R-:W-:Y:S02]  /*3c30*/  FADD R77, R124, R77 ;  /* 0x0000004d7c4d7221 */ /* 0x001fe40000000000 */
[----:B------:R-:W-:Y:S02]  /*3c40*/  FADD R218, R218, -R29 ;  /* 0x8000001ddada7221 */ /* 0x000fe40000000000 */
[----:B------:R-:W-:-:S03]  /*3c50*/  FADD R114, R114, -R89 ;  /* 0x8000005972727221 */ /* 0x000fc60000000000 */
[----:B------:R-:W0:Y:S01]  /*3c60*/  MUFU.EX2 R106, R106 ;  /* 0x0000006a006a7308 */ /* 0x000e220000000800 */
[----:B-1----:R-:W-:Y:S02]  /*3c70*/  FADD R69, R105, R76 ;  /* 0x0000004c69457221 */ /* 0x002fe40000000000 */
[----:B------:R-:W-:Y:S02]  /*3c80*/  FMUL R126, R126, 1.4426950216293334961 ;  /* 0x3fb8aa3b7e7e7820 */ /* 0x000fe40000400000 */
[----:B--2---:R-:W-:-:S03]  /*3c90*/  FADD R76, R118, R77 ;  /* 0x0000004d764c7221 */ /* 0x004fc60000000000 */
[----:B------:R-:W1:Y:S01]  /*3ca0*/  MUFU.EX2 R92, R92 ;  /* 0x0000005c005c7308 */ /* 0x000e620000000800 */
[----:B------:R-:W-:Y:S02]  /*3cb0*/  FMUL R94, R218, 1.4426950216293334961 ;  /* 0x3fb8aa3bda5e7820 */ /* 0x000fe40000400000 */
[----:B------:R-:W-:Y:S02]  /*3cc0*/  FADD R224, R224, -R29 ;  /* 0x8000001de0e07221 */ /* 0x000fe40000000000 */
[----:B------:R-:W-:-:S03]  /*3cd0*/  FMUL R114, R114, 1.4426950216293334961 ;  /* 0x3fb8aa3b72727820 */ /* 0x000fc60000400000 */
[----:B------:R-:W2:Y:S01]  /*3ce0*/  MUFU.EX2 R104, R104 ;  /* 0x0000006800687308 */ /* 0x000ea20000000800 */
[----:B------:R-:W-:Y:S01]  /*3cf0*/  F2FP.BF16.PACK_AB R60, R122, R109 ;  /* 0x0000006d7a3c723e */ /* 0x000fe200000010ff */
[----:B------:R-:W-:Y:S01]  /*3d00*/  FADD R110, R110, -R89 ;  /* 0x800000596e6e7221 */ /* 0x000fe20000000000 */
[----:B------:R-:W-:Y:S01]  /*3d10*/  F2FP.BF16.PACK_AB R61, R170, R125 ;  /* 0x0000007daa3d723e */ /* 0x000fe200000010ff */
[----:B---3--:R-:W-:Y:S01]  /*3d20*/  FADD R70, R112, R69 ;  /* 0x0000004570467221 */ /* 0x008fe20000000000 */
[----:B------:R-:W-:Y:S01]  /*3d30*/  F2FP.BF16.PACK_AB R62, R116, R107 ;  /* 0x0000006b743e723e */ /* 0x000fe200000010ff */
[----:B----4-:R-:W-:Y:S01]  /*3d40*/  FADD R71, R117, R76 ;  /* 0x0000004c75477221 */ /* 0x010fe20000000000 */
[----:B------:R-:W-:Y:S01]  /*3d50*/  F2FP.BF16.PACK_AB R63, R124, R133 ;  /* 0x000000857c3f723e */ /* 0x000fe200000010ff */
[----:B------:R-:W3:Y:S01]  /*3d60*/  MUFU.EX2 R97, R97 ;  /* 0x0000006100617308 */ /* 0x000ee20000000800 */
[----:B------:R-:W-:Y:S02]  /*3d70*/  FMUL R99, R224, 1.4426950216293334961 ;  /* 0x3fb8aa3be0637820 */ /* 0x000fe40000400000 */
[----:B------:R-:W-:-:S02]  /*3d80*/  FADD R226, R226, -R29 ;  /* 0x8000001de2e27221 */ /* 0x000fc40000000000 */
[----:B------:R-:W-:-:S03]  /*3d90*/  FADD R100, R100, -R89 ;  /* 0x8000005964647221 */ /* 0x000fc60000000000 */
[----:B------:R-:W4:Y:S01]  /*3da0*/  MUFU.EX2 R111, R126 ;  /* 0x0000007e006f7308 */ /* 0x000f220000000800 */
[----:B------:R-:W-:Y:S02]  /*3db0*/  FMUL R110, R110, 1.4426950216293334961 ;  /* 0x3fb8aa3b6e6e7820 */ /* 0x000fe40000400000 */
[----:B-----5:R-:W-:Y:S02]  /*3dc0*/  FADD R77, R103, R70 ;  /* 0x00000046674d7221 */ /* 0x020fe40000000000 */
[----:B------:R-:W-:-:S03]  /*3dd0*/  FADD R76, R108, R71 ;  /* 0x000000476c4c7221 */ /* 0x000fc60000000000 */
[----:B------:R-:W5:Y:S01]  /*3de0*/  MUFU.EX2 R94, R94 ;  /* 0x0000005e005e7308 */ /* 0x000f620000000800 */
[----:B------:R-:W-:Y:S01]  /*3df0*/  FMUL R90, R226, 1.4426950216293334961 ;  /* 0x3fb8aa3be25a7820 */ /* 0x000fe20000400000 */
[----:B------:R-:W-:Y:S01]  /*3e00*/  HMMA.16816.F32.BF16 R64, R60, R80, R64 ;  /* 0x000000503c40723c */ /* 0x000fe20000041840 */
[----:B------:R-:W-:-:S05]  /*3e10*/  FMUL R100, R100, 1.4426950216293334961 ;  /* 0x3fb8aa3b64647820 */ /* 0x000fca0000400000 */
[----:B------:R-:W1:Y:S01]  /*3e20*/  MUFU.EX2 R114, R114 ;  /* 0x0000007200727308 */ /* 0x000e620000000800 */
[----:B------:R-:W-:Y:S02]  /*3e30*/  FADD R102, R102, -R89 ;  /* 0x8000005966667221 */ /* 0x000fe40000000000 */
[----:B0-----:R-:W-:Y:S02]  /*3e40*/  FADD R77, R106, R77 ;  /* 0x0000004d6a4d7221 */ /* 0x001fe40000000000 */
[----:B------:R-:W-:-:S03]  /*3e50*/  FADD R79, R113, R76 ;  /* 0x0000004c714f7221 */ /* 0x000fc60000000000 */
[----:B------:R-:W0:Y:S01]  /*3e60*/  MUFU.EX2 R99, R99 ;  /* 0x0000006300637308 */ /* 0x000e220000000800 */
[----:B------:R-:W-:Y:S01]  /*3e70*/  FADD R232, R232, -R29 ;  /* 0x8000001de8e87221 */ /* 0x000fe20000000000 */
[----:B------:R-:W-:Y:S01]  /*3e80*/  HMMA.16816.F32.BF16 R84, R60, R72, R84 ;  /* 0x000000483c54723c */ /* 0x000fe20000041854 */
[----:B------:R-:W-:-:S05]  /*3e90*/  FADD R98, R98, -R89 ;  /* 0x8000005962627221 */ /* 0x000fca0000000000 */
[----:B------:R-:W0:Y:S01]  /*3ea0*/  MUFU.EX2 R107, R110 ;  /* 0x0000006e006b7308 */ /* 0x000e220000000800 */
[----:B------:R-:W-:Y:S02]  /*3eb0*/  FMUL R102, R102, 1.4426950216293334961 ;  /* 0x3fb8aa3b66667820 */ /* 0x000fe40000400000 */
[----:B-1----:R-:W-:Y:S02]  /*3ec0*/  FADD R60, R92, R77 ;  /* 0x0000004d5c3c7221 */ /* 0x002fe40000000000 */
[----:B--2---:R-:W-:-:S03]  /*3ed0*/  FADD R62, R104, R79 ;  /* 0x0000004f683e7221 */ /* 0x004fc60000000000 */
[----:B------:R-:W1:Y:S01]  /*3ee0*/  MUFU.EX2 R90, R90 ;  /* 0x0000005a005a7308 */ /* 0x000e620000000800 */
[----:B------:R-:W-:Y:S02]  /*3ef0*/  FMUL R88, R232, 1.4426950216293334961 ;  /* 0x3fb8aa3be8587820 */ /* 0x000fe40000400000 */
[----:B------:R-:W-:-:S05]  /*3f00*/  FADD R96, R96, -R89 ;  /* 0x8000005960607221 */ /* 0x000fca0000000000 */
[----:B------:R-:W-:Y:S01]  /*3f10*/  MUFU.EX2 R93, R93 ;  /* 0x0000005d005d7308 */ /* 0x000fe20000000800 */
[----:B------:R-:W-:Y:S01]  /*3f20*/  FMUL R98, R98, 1.4426950216293334961 ;  /* 0x3fb8aa3b62627820 */ /* 0x000fe20000400000 */
[----:B------:R-:W-:Y:S01]  /*3f30*/  F2FP.BF16.PACK_AB R68, R112, R105 ;  /* 0x000000697044723e */ /* 0x000fe200000010ff */
[----:B---3--:R-:W-:Y:S01]  /*3f40*/  FADD R61, R97, R60 ;  /* 0x0000003c613d7221 */ /* 0x008fe20000000000 */
[----:B------:R-:W-:-:S04]  /*3f50*/  F2FP.BF16.PACK_AB R70, R106, R103 ;  /* 0x000000676a46723e */ /* 0x000fc800000010ff */
[----:B------:R-:W2:Y:S01]  /*3f60*/  MUFU.EX2 R100, R100 ;  /* 0x0000006400647308 */ /* 0x000ea20000000800 */
[----:B----4-:R-:W-:Y:S01]  /*3f70*/  FADD R63, R111, R62 ;  /* 0x0000003e6f3f7221 */ /* 0x010fe20000000000 */
[----:B------:R-:W-:Y:S01]  /*3f80*/  F2FP.BF16.PACK_AB R69, R117, R118 ;  /* 0x000000767545723e */ /* 0x000fe200000010ff */
[----:B------:R-:W-:Y:S01]  /*3f90*/  FMUL R96, R96, 1.4426950216293334961 ;  /* 0x3fb8aa3b60607820 */ /* 0x000fe20000400000 */
[----:B------:R-:W-:-:S04]  /*3fa0*/  F2FP.BF16.PACK_AB R71, R113, R108 ;  /* 0x0000006c7147723e */ /* 0x000fc800000010ff */
[----:B------:R-:W3:Y:S01]  /*3fb0*/  MUFU.EX2 R81, R102 ;  /* 0x0000006600517308 */ /* 0x000ee20000000800 */
[----:B-----5:R-:W-:Y:S01]  /*3fc0*/  FADD R72, R94, R61 ;  /* 0x0000003d5e487221 */ /* 0x020fe20000000000 */
[----:B------:R-:W4:Y:S01]  /*3fd0*/  LDSM.16.M88.4 R76, [R26+0x80] ;  /* 0x000080001a4c783b */ /* 0x000f220000000200 */
[----:B------:R-:W-:-:S05]  /*3fe0*/  FADD R80, R114, R63 ;  /* 0x0000003f72507221 */ /* 0x000fca0000000000 */
[----:B------:R-:W-:Y:S01]  /*3ff0*/  MUFU.EX2 R88, R88 ;  /* 0x0000005800587308 */ /* 0x000fe20000000800 */
[----:B0-----:R-:W-:-:S07]  /*4000*/  FADD R103, R99, R72 ;  /* 0x0000004863677221 */ /* 0x001fce0000000000 */
[----:B------:R-:W0:Y:S01]  /*4010*/  MUFU.EX2 R98, R98 ;  /* 0x0000006200627308 */ /* 0x000e220000000800 */
[----:B------:R-:W-:-:S07]  /*4020*/  FADD R105, R107, R80 ;  /* 0x000000506b697221 */ /* 0x000fce0000000000 */
[----:B------:R-:W-:Y:S01]  /*4030*/  MUFU.EX2 R95, R95 ;  /* 0x0000005f005f7308 */ /* 0x000fe20000000800 */
[----:B-1----:R-:W-:-:S07]  /*4040*/  FADD R72, R90, R103 ;  /* 0x000000675a487221 */ /* 0x002fce0000000000 */
[----:B------:R-:W1:Y:S01]  /*4050*/  MUFU.EX2 R73, R96 ;  /* 0x0000006000497308 */ /* 0x000e620000000800 */
[----:B--2---:R-:W-:Y:S01]  /*4060*/  FADD R80, R100, R105 ;  /* 0x0000006964507221 */ /* 0x004fe20000000000 */
[----:B------:R-:W-:Y:S01]  /*4070*/  HMMA.16816.F32.BF16 R64, R68, R82, R64 ;  /* 0x000000524440723c */ /* 0x000fe20000041840 */
[----:B------:R-:W-:Y:S02]  /*4080*/  LDSM.16.M88.4 R60, [R26+0x880] ;  /* 0x000880001a3c783b */ /* 0x000fe40000000200 */
[----:B---3--:R-:W-:-:S04]  /*4090*/  FADD R103, R81, R80 ;  /* 0x0000005051677221 */ /* 0x008fc80000000000 */
[----:B------:R-:W-:Y:S02]  /*40a0*/  FADD R83, R93, R72 ;  /* 0x000000485d537221 */ /* 0x000fe40000000000 */
[----:B0-----:R-:W-:Y:S02]  /*40b0*/  FADD R80, R98, R103 ;  /* 0x0000006762507221 */ /* 0x001fe40000000000 */
[----:B------:R-:W-:Y:S02]  /*40c0*/  FADD R72, R88, R83 ;  /* 0x0000005358487221 */ /* 0x000fe40000000000 */
[----:B-1----:R-:W-:Y:S02]  /*40d0*/  FADD R80, R73, R80 ;  /* 0x0000005049507221 */ /* 0x002fe40000000000 */
[----:B------:R-:W-:Y:S01]  /*40e0*/  FADD R72, R95, R72 ;  /* 0x000000485f487221 */ /* 0x000fe20000000000 */
[----:B------:R-:W-:Y:S02]  /*40f0*/  HMMA.16816.F32.BF16 R84, R68, R74, R84 ;  /* 0x0000004a4454723c */ /* 0x000fe40000041854 */
[----:B------:R-:W0:Y:S04]  /*4100*/  SHFL.BFLY PT, R83, R80, 0x2, 0x1f ;  /* 0x0c401f0050537f89 */ /* 0x000e2800000e0000 */
[----:B------:R-:W1:Y:S01]  /*4110*/  SHFL.BFLY PT, R75, R72, 0x2, 0x1f ;  /* 0x0c401f00484b7f89 */ /* 0x000e6200000e0000 */
[----:B------:R-:W-:-:S02]  /*4120*/  F2FP.BF16.PACK_AB R68, R97, R92 ;  /* 0x0000005c6144723e */ /* 0x000fc400000010ff */
[----:B------:R-:W-:Y:S02]  /*4130*/  F2FP.BF16.PACK_AB R69, R111, R104 ;  /* 0x000000686f45723e */ /* 0x000fe400000010ff */
[----:B------:R-:W-:Y:S02]  /*4140*/  F2FP.BF16.PACK_AB R70, R99, R94 ;  /* 0x0000005e6346723e */ /* 0x000fe400000010ff */
[----:B------:R-:W-:-:S07]  /*4150*/  F2FP.BF16.PACK_AB R71, R107, R114 ;  /* 0x000000726b47723e */ /* 0x000fce00000010ff */
[----:B----4-:R-:W-:Y:S01]  /*4160*/  HMMA.16816.F32.BF16 R64, R68, R76, R64 ;  /* 0x0000004c4440723c */ /* 0x010fe20000041840 */
[----:B0-----:R-:W-:Y:S02]  /*4170*/  FADD R83, R80, R83 ;  /* 0x0000005350537221 */ /* 0x001fe40000000000 */
[----:B-1----:R-:W-:-:S05]  /*4180*/  FADD R75, R72, R75 ;  /* 0x0000004b484b7221 */ /* 0x002fca0000000000 */
[----:B------:R-:W-:Y:S01]  /*4190*/  HMMA.16816.F32.BF16 R84, R68, R60, R84 ;  /* 0x0000003c4454723c */ /* 0x000fe20000041854 */
[----:B------:R-:W0:Y:S04]  /*41a0*/  SHFL.BFLY PT, R72, R83, 0x1, 0x1f ;  /* 0x0c201f0053487f89 */ /* 0x000e2800000e0000 */
[----:B------:R-:W1:Y:S01]  /*41b0*/  SHFL.BFLY PT, R74, R75, 0x1, 0x1f ;  /* 0x0c201f004b4a7f89 */ /* 0x000e6200000e0000 */
[----:B------:R-:W-:Y:S01]  /*41c0*/  UIADD3 UR4, UR4, 0x80, URZ ;  /* 0x0000008004047890 */ /* 0x000fe2000fffe03f */
[----:B------:R-:W-:Y:S02]  /*41d0*/  F2FP.BF16.PACK_AB R68, R93, R90 ;  /* 0x0000005a5d44723e */ /* 0x000fe400000010ff */
[----:B------:R-:W-:-:S03]  /*41e0*/  F2FP.BF16.PACK_AB R69, R81, R100 ;  /* 0x000000645145723e */ /* 0x000fc600000010ff */
[----:B------:R-:W-:Y:S02]  /*41f0*/  ISETP.LE.AND P0, PT, R7, UR4, PT ;  /* 0x0000000407007c0c */ /* 0x000fe4000bf03270 */
[----:B------:R-:W-:Y:S02]  /*4200*/  F2FP.BF16.PACK_AB R70, R95, R88 ;  /* 0x000000585f46723e */ /* 0x000fe400000010ff */
[----:B------:R-:W-:Y:S01]  /*4210*/  F2FP.BF16.PACK_AB R71, R73, R98 ;  /* 0x000000624947723e */ /* 0x000fe200000010ff */
[----:B------:R-:W-:-:S06]  /*4220*/  IMAD.MOV.U32 R172, RZ, RZ, R29 ;  /* 0x000000ffffac7224 */ /* 0x000fcc00078e001d */
[----:B------:R-:W-:Y:S01]  /*4230*/  HMMA.16816.F32.BF16 R64, R68, R78, R64 ;  /* 0x0000004e4440723c */ /* 0x000fe20000041840 */
[----:B0-----:R-:W-:Y:S02]  /*4240*/  FADD R72, R83, R72 ;  /* 0x0000004853487221 */ /* 0x001fe40000000000 */
[----:B-1----:R-:W-:-:S05]  /*4250*/  FADD R74, R75, R74 ;  /* 0x0000004a4b4a7221 */ /* 0x002fca0000000000 */
[----:B------:R-:W-:Y:S01]  /*4260*/  HMMA.16816.F32.BF16 R60, R68, R62, R84 ;  /* 0x0000003e443c723c */ /* 0x000fe20000041854 */
[----:B------:R-:W-:Y:S02]  /*4270*/  FFMA R28, R101, R28, R72 ;  /* 0x0000001c651c7223 */ /* 0x000fe40000000048 */
[----:B------:R-:W-:-:S04]  /*4280*/  FFMA R8, R91, R8, R74 ;  /* 0x000000085b087223 */ /* 0x000fc8000000004a */
[----:B------:R-:W-:Y:S02]  /*4290*/  IMAD.MOV.U32 R69, RZ, RZ, 0x80 ;  /* 0x00000080ff457424 */ /* 0x000fe400078e00ff */
[----:B------:R-:W-:Y:S02]  /*42a0*/  IMAD.MOV.U32 R170, RZ, RZ, R89 ;  /* 0x000000ffffaa7224 */ /* 0x000fe400078e0059 */
[C---:B------:R-:W-:Y:S02]  /*42b0*/  IMAD R6, R69.reuse, c[0x0][0x1b4], R6 ;  /* 0x00006d0045067a24 */ /* 0x040fe400078e0206 */
[----:B------:R-:W-:Y:S01]  /*42c0*/  IMAD R16, R69, c[0x0][0x1a4], R16 ;  /* 0x0000690045107a24 */ /* 0x000fe200078e0210 */
[----:B------:R-:W-:Y:S01]  /*42d0*/  @P0 CALL.REL.NOINC `(.L_x_0) ;  /* 0x0000001000000944 */ /* 0x000fe20003c00000 */
[----:B------:R-:W-:Y:S05]  /*42e0*/  BRA `(.L_x_1) ;  /* 0xffffcc4000007947 */ /* 0x000fea000383ffff */
.L_x_0:
[----:B------:R-:W-:Y:S01]  /*42f0*/  IMAD.MOV.U32 R20, RZ, RZ, R8 ;  /* 0x000000ffff147224 */ /* 0x000fe200078e0008 */
[----:B------:R-:W-:Y:S01]  /*4300*/  FSETP.GEU.AND P3, PT, R28, 1.175494350822287508e-38, PT ;  /* 0x008000001c00780b */ /* 0x000fe20003f6e000 */
[----:B------:R-:W-:Y:S01]  /*4310*/  IMAD R8, R2, c[0x0][0x1c0], RZ ;  /* 0x0000700002087a24 */ /* 0x000fe200078e02ff */
[----:B------:R-:W-:Y:S01]  /*4320*/  LOP3.LUT R13, R0, 0x18, RZ, 0xc0, !PT ;  /* 0x00000018000d7812 */ /* 0x000fe200078ec0ff */
[----:B------:R-:W-:Y:S01]  /*4330*/  IMAD R12, R3, c[0x0][0x1c4], RZ ;  /* 0x00007100030c7a24 */ /* 0x000fe200078e02ff */
[----:B------:R-:W-:Y:S01]  /*4340*/  FSETP.GEU.AND P0, PT, R20, 1.175494350822287508e-38, PT ;  /* 0x008000001400780b */ /* 0x000fe20003f0e000 */
[----:B------:R-:W-:Y:S01]  /*4350*/  IMAD.SHL.U32 R6, R8, 0x2, RZ ;  /* 0x0000000208067824 */ /* 0x000fe200078e00ff */
[----:B------:R-:W-:Y:S01]  /*4360*/  FSETP.GT.AND P2, PT, |R20|, 8.50705917302346158658e+37, PT ;  /* 0x7e8000001400780b */ /* 0x000fe20003f44200 */
[----:B------:R-:W-:Y:S01]  /*4370*/  IMAD.SHL.U32 R7, R12, 0x2, RZ ;  /* 0x000000020c077824 */ /* 0x000fe200078e00ff */
[C---:B------:R-:W-:Y:S01]  /*4380*/  FSETP.GEU.AND P1, PT, |R20|.reuse, 1.175494350822287508e-38, PT ;  /* 0x008000001400780b */ /* 0x040fe20003f2e200 */
[----:B------:R-:W-:Y:S01]  /*4390*/  FMUL R5, R20, 8388608 ;  /* 0x4b00000014057820 */ /* 0x000fe20000400000 */
[----:B------:R-:W-:Y:S01]  /*43a0*/  BAR.SYNC.DEFER_BLOCKING 0x0 ;  /* 0x0000000000007b1d */ /* 0x000fe20000010000 */
[----:B------:R-:W-:Y:S01]  /*43b0*/  IMAD.SHL.U32 R14, R0, 0x4, RZ ;  /* 0x00000004000e7824 */ /* 0x000fe200078e00ff */
[----:B------:R-:W-:Y:S01]  /*43c0*/  IADD3 R25, P4, P5, R7, c[0x0][0x178], R6 ;  /* 0x00005e0007197a10 */ /* 0x000fe20007d9e006 */
[----:B------:R-:W-:Y:S01]  /*43d0*/  FMUL R6, R28, 8388608 ;  /* 0x4b0000001c067820 */ /* 0x000fe20000400000 */
[----:B------:R-:W-:Y:S01]  /*43e0*/  FSEL R32, R5, R20, !P0 ;  /* 0x0000001405207208 */ /* 0x000fe20004000000 */
[----:B------:R-:W-:Y:S01]  /*43f0*/  IMAD R16, R13, 0x4, R10 ;  /* 0x000000040d107824 */ /* 0x000fe200078e020a */
[----:B------:R-:W-:Y:S01]  /*4400*/  LOP3.LUT R7, R14, 0xc0, RZ, 0xc0, !PT ;  /* 0x000000c00e077812 */ /* 0x000fe200078ec0ff */
[----:B------:R-:W-:Y:S01]  /*4410*/  IMAD.HI R8, R8, 0x2, RZ ;  /* 0x0000000208087827 */ /* 0x000fe200078e02ff */
[----:B------:R-:W-:-:S02]  /*4420*/  FSEL R34, R6, R28, !P3 ;  /* 0x0000001c06227208 */ /* 0x000fc40005800000 */
[----:B------:R-:W-:Y:S01]  /*4430*/  IADD3 R5, R32, -0x3f3504f3, RZ ;  /* 0xc0cafb0d20057810 */ /* 0x000fe20007ffe0ff */
[----:B------:R-:W-:Y:S01]  /*4440*/  IMAD.HI R15, R12, 0x2, RZ ;  /* 0x000000020c0f7827 */ /* 0x000fe200078e02ff */
[----:B------:R-:W-:Y:S02]  /*4450*/  IADD3 R6, R34, -0x3f3504f3, RZ ;  /* 0xc0cafb0d22067810 */ /* 0x000fe40007ffe0ff */
[----:B------:R-:W-:Y:S01]  /*4460*/  LOP3.LUT R5, R5, 0xff800000, RZ, 0xc0, !PT ;  /* 0xff80000005057812 */ /* 0x000fe200078ec0ff */
[----:B------:R-:W-:Y:S01]  /*4470*/  IMAD R19, R16, 0x4, R9 ;  /* 0x0000000410137824 */ /* 0x000fe200078e0209 */
[----:B------:R-:W-:Y:S01]  /*4480*/  LOP3.LUT R9, R6, 0xff800000, RZ, 0xc0, !PT ;  /* 0xff80000006097812 */ /* 0x000fe200078ec0ff */
[----:B------:R-:W-:Y:S01]  /*4490*/  IMAD R21, R10, 0x8, R7 ;  /* 0x000000080a157824 */ /* 0x000fe200078e0207 */
[----:B------:R-:W-:Y:S01]  /*44a0*/  IADD3.X R30, R15, c[0x0][0x17c], R8, P4, P5 ;  /* 0x00005f000f1e7a10 */ /* 0x000fe200027ea408 */
[----:B------:R-:W0:Y:S01]  /*44b0*/  I2F R7, R5 ;  /* 0x0000000500077306 */ /* 0x000e220000201400 */
[----:B------:R-:W-:Y:S01]  /*44c0*/  FSETP.GT.AND P4, PT, |R28|, 8.50705917302346158658e+37, PT ;  /* 0x7e8000001c00780b */ /* 0x000fe20003f84200 */
[----:B------:R-:W-:Y:S01]  /*44d0*/  @P2 FMUL R20, R20, 0.25 ;  /* 0x3e80000014142820 */ /* 0x000fe20000400000 */
[----:B------:R-:W-:Y:S01]  /*44e0*/  SHF.R.U32.HI R6, RZ, 0x1, R13 ;  /* 0x00000001ff067819 */ /* 0x000fe2000001160d */
[----:B------:R-:W-:Y:S01]  /*44f0*/  @P2 FMUL R61, R61, 0.25 ;  /* 0x3e8000003d3d2820 */ /* 0x000fe20000400000 */
[----:B------:R-:W-:Y:S01]  /*4500*/  FSEL R8, RZ, -23, P3 ;  /* 0xc1b80000ff087808 */ /* 0x000fe20001800000 */
[----:B------:R-:W-:Y:S01]  /*4510*/  @!P1 FMUL R20, R20, 16777216 ;  /* 0x4b80000014149820 */ /* 0x000fe20000400000 */
[----:B------:R-:W-:Y:S01]  /*4520*/  FSETP.GEU.AND P3, PT, |R28|, 1.175494350822287508e-38, PT ;  /* 0x008000001c00780b */ /* 0x000fe20003f6e200 */
[----:B------:R-:W1:Y:S01]  /*4530*/  I2F R13, R9 ;  /* 0x00000009000d7306 */ /* 0x000e620000201400 */
[----:B------:R-:W-:Y:S01]  /*4540*/  SHF.R.S32.HI R10, RZ, 0x5, R0 ;  /* 0x00000005ff0a7819 */ /* 0x000fe20000011400 */
[----:B------:R-:W-:Y:S01]  /*4550*/  IMAD.U32 R19, R19, 0x4, R6 ;  /* 0x0000000413137824 */ /* 0x000fe200078e0006 */
[----:B------:R-:W-:Y:S01]  /*4560*/  SHF.R.U32.HI R16, RZ, 0x1, R0 ;  /* 0x00000001ff107819 */ /* 0x000fe20000011600 */
[----:B------:R-:W-:Y:S01]  /*4570*/  @P2 FMUL R60, R60, 0.25 ;  /* 0x3e8000003c3c2820 */ /* 0x000fe20000400000 */
[----:B------:R-:W-:Y:S01]  /*4580*/  SGXT R10, R10, 0x1 ;  /* 0x000000010a0a781a */ /* 0x000fe20000000200 */
[----:B------:R-:W-:Y:S01]  /*4590*/  @P4 FMUL R28, R28, 0.25 ;  /* 0x3e8000001c1c4820 */ /* 0x000fe20000400000 */
[----:B------:R-:W-:Y:S01]  /*45a0*/  LOP3.LUT R6, R0, 0x40, RZ, 0xc0, !PT ;  /* 0x0000004000067812 */ /* 0x000fe200078ec0ff */
[----:B------:R-:W-:Y:S01]  /*45b0*/  @P2 FMUL R65, R65, 0.25 ;  /* 0x3e80000041412820 */ /* 0x000fe20000400000 */
[----:B------:R-:W-:Y:S01]  /*45c0*/  FSEL R0, RZ, -23, P0 ;  /* 0xc1b80000ff007808 */ /* 0x000fe20000000000 */
[----:B------:R-:W-:Y:S01]  /*45d0*/  @P2 FMUL R64, R64, 0.25 ;  /* 0x3e80000040402820 */ /* 0x000fe20000400000 */
[----:B------:R-:W-:Y:S01]  /*45e0*/  LOP3.LUT R17, R10, 0x408, RZ, 0xc0, !PT ;  /* 0x000004080a117812 */ /* 0x000fe200078ec0ff */
[----:B------:R-:W-:Y:S01]  /*45f0*/  @!P3 FMUL R28, R28, 16777216 ;  /* 0x4b8000001c1cb820 */ /* 0x000fe20000400000 */
[----:B------:R-:W-:Y:S01]  /*4600*/  LOP3.LUT R16, R16, 0x4, RZ, 0xc0, !PT ;  /* 0x0000000410107812 */ /* 0x000fe200078ec0ff */
[----:B0-----:R-:W-:Y:S01]  /*4610*/  FFMA.FTZ R0, R7, 1.1920928955078125e-07, R0 ;  /* 0x3400000007007823 */ /* 0x001fe20000010000 */
[----:B------:R-:W-:Y:S01]  /*4620*/  LOP3.LUT R17, R17, 0x7c, R14, 0x78, !PT ;  /* 0x0000007c11117812 */ /* 0x000fe200078e780e */
[----:B-1----:R-:W-:Y:S01]  /*4630*/  FFMA.FTZ R10, R13, 1.1920928955078125e-07, R8 ;  /* 0x340000000d0a7823 */ /* 0x002fe20000010008 */
[----:B------:R-:W-:Y:S01]  /*4640*/  MUFU.RCP R7, R28 ;  /* 0x0000001c00077308 */ /* 0x000fe20000001000 */
[----:B------:R-:W-:Y:S01]  /*4650*/  @P4 FMUL R63, R63, 0.25 ;  /* 0x3e8000003f3f4820 */ /* 0x000fe20000400000 */
[----:B------:R-:W-:Y:S01]  /*4660*/  ISETP.NE.U32.AND P0, PT, R6, RZ, PT ;  /* 0x000000ff0600720c */ /* 0x000fe20003f05070 */
[----:B------:R-:W-:Y:S01]  /*4670*/  @P4 FMUL R62, R62, 0.25 ;  /* 0x3e8000003e3e4820 */ /* 0x000fe20000400000 */
[----:B------:R-:W-:Y:S01]  /*4680*/  ISETP.GE.U32.AND P2, PT, R32, 0x7f800000, PT ;  /* 0x7f8000002000780c */ /* 0x000fe20003f46070 */
[----:B------:R-:W-:Y:S01]  /*4690*/  @P4 FMUL R66, R66, 0.25 ;  /* 0x3e80000042424820 */ /* 0x000fe20000400000 */
[----:B------:R-:W-:Y:S01]  /*46a0*/  LOP3.LUT R11, R11, 0xf8, RZ, 0xc0, !PT ;  /* 0x000000f80b0b7812 */ /* 0x000fe200078ec0ff */
[----:B------:R-:W-:Y:S01]  /*46b0*/  @P4 FMUL R67, R67, 0.25 ;  /* 0x3e80000043434820 */ /* 0x000fe20000400000 */
[----:B------:R0:W1:Y:S01]  /*46c0*/  MUFU.RCP R8, R20 ;  /* 0x0000001400087308 */ /* 0x0000620000001000 */
[----:B------:R-:W-:-:S02]  /*46d0*/  @!P1 FMUL R61, R61, 16777216 ;  /* 0x4b8000003d3d9820 */ /* 0x000fc40000400000 */
[----:B------:R-:W-:Y:S02]  /*46e0*/  @!P1 FMUL R60, R60, 16777216 ;  /* 0x4b8000003c3c9820 */ /* 0x000fe40000400000 */
[----:B------:R-:W-:Y:S02]  /*46f0*/  @!P1 FMUL R65, R65, 16777216 ;  /* 0x4b80000041419820 */ /* 0x000fe40000400000 */
[----:B------:R-:W-:Y:S01]  /*4700*/  @!P1 FMUL R64, R64, 16777216 ;  /* 0x4b80000040409820 */ /* 0x000fe20000400000 */
[----:B------:R-:W-:Y:S01]  /*4710*/  ISETP.GE.U32.AND P1, PT, R34, 0x7f800000, PT ;  /* 0x7f8000002200780c */ /* 0x000fe20003f26070 */
[----:B------:R-:W-:Y:S01]  /*4720*/  IMAD.IADD R5, R32, 0x1, -R5 ;  /* 0x0000000120057824 */ /* 0x000fe200078e0a05 */
[----:B0-----:R-:W-:Y:S01]  /*4730*/  LOP3.LUT R20, R19, 0xc, RZ, 0x3c, !PT ;  /* 0x0000000c13147812 */ /* 0x001fe200078e3cff */
[----:B------:R-:W-:Y:S02]  /*4740*/  @!P3 FMUL R63, R63, 16777216 ;  /* 0x4b8000003f3fb820 */ /* 0x000fe40000400000 */
[----:B------:R-:W-:-:S02]  /*4750*/  @!P3 FMUL R62, R62, 16777216 ;  /* 0x4b8000003e3eb820 */ /* 0x000fc40000400000 */
[----:B------:R-:W-:Y:S02]  /*4760*/  @!P3 FMUL R66, R66, 16777216 ;  /* 0x4b8000004242b820 */ /* 0x000fe40000400000 */
[----:B------:R-:W-:Y:S02]  /*4770*/  @!P3 FMUL R67, R67, 16777216 ;  /* 0x4b8000004343b820 */ /* 0x000fe40000400000 */
[----:B------:R-:W-:Y:S02]  /*4780*/  IMAD.IADD R26, R16, 0x1, R21 ;  /* 0x00000001101a7824 */ /* 0x000fe400078e0215 */
[----:B------:R-:W-:Y:S02]  /*4790*/  IMAD R18, R6, 0x2, R17 ;  /* 0x0000000206127824 */ /* 0x000fe400078e0211 */
[C---:B-1----:R-:W-:Y:S02]  /*47a0*/  FMUL R13, R8.reuse, R61 ;  /* 0x0000003d080d7220 */ /* 0x042fe40000400000 */
[----:B------:R-:W-:-:S02]  /*47b0*/  FMUL R14, R8, R60 ;  /* 0x0000003c080e7220 */ /* 0x000fc40000400000 */
[C---:B------:R-:W-:Y:S02]  /*47c0*/  FMUL R16, R8.reuse, R65 ;  /* 0x0000004108107220 */ /* 0x040fe40000400000 */
[----:B------:R-:W-:Y:S02]  /*47d0*/  FMUL R17, R8, R64 ;  /* 0x0000004008117220 */ /* 0x000fe40000400000 */
[----:B------:R-:W-:Y:S01]  /*47e0*/  IMAD.MOV.U32 R21, RZ, RZ, 0x3dc6b27f ;  /* 0x3dc6b27fff157424 */ /* 0x000fe200078e00ff */
[----:B------:R-:W-:Y:S01]  /*47f0*/  F2FP.BF16.PACK_AB R13, R13, R16 ;  /* 0x000000100d0d723e */ /* 0x000fe200000010ff */
[----:B------:R-:W-:Y:S01]  /*4800*/  FADD R5, R5, -1 ;  /* 0xbf80000005057421 */ /* 0x000fe20000000000 */
[----:B------:R-:W-:Y:S01]  /*4810*/  F2FP.BF16.PACK_AB R14, R14, R17 ;  /* 0x000000110e0e723e */ /* 0x000fe200000010ff */
[C---:B------:R-:W-:Y:S01]  /*4820*/  FMUL R8, R7.reuse, R63 ;  /* 0x0000003f07087220 */ /* 0x040fe20000400000 */
[----:B------:R-:W-:Y:S01]  /*4830*/  LOP3.LUT R16, R18, 0x4, RZ, 0x3c, !PT ;  /* 0x0000000412107812 */ /* 0x000fe200078e3cff */
[C---:B------:R-:W-:Y:S01]  /*4840*/  FMUL R12, R7.reuse, R62 ;  /* 0x0000003e070c7220 */ /* 0x040fe20000400000 */
[----:B------:R-:W-:Y:S01]  /*4850*/  STS [R18+0x100], R13 ;  /* 0x0001000d12007388 */ /* 0x000fe20000000800 */
[----:B------:R-:W-:Y:S01]  /*4860*/  FMUL R15, R7, R66 ;  /* 0x00000042070f7220 */ /* 0x000fe20000400000 */
[----:B------:R-:W-:Y:S01]  /*4870*/  LOP3.LUT R17, R19, 0x4, RZ, 0x3c, !PT ;  /* 0x0000000413117812 */ /* 0x000fe200078e3cff */
[----:B------:R-:W-:Y:S01]  /*4880*/  FMUL R7, R7, R67 ;  /* 0x0000004307077220 */ /* 0x000fe20000400000 */
[----:B------:R0:W-:Y:S01]  /*4890*/  STS [R18], R14 ;  /* 0x0000000e12007388 */ /* 0x0001e20000000800 */
[C---:B------:R-:W-:Y:S01]  /*48a0*/  FFMA.FTZ R6, R5.reuse, R21, -0.16845393180847167969 ;  /* 0xbe2c7f3005067423 */ /* 0x040fe20000010015 */
[----:B------:R-:W-:Y:S01]  /*48b0*/  F2FP.BF16.PACK_AB R15, R12, R15 ;  /* 0x0000000f0c0f723e */ /* 0x000fe200000010ff */
[----:B------:R-:W-:Y:S01]  /*48c0*/  IMAD.IADD R9, R34, 0x1, -R9 ;  /* 0x0000000122097824 */ /* 0x000fe200078e0a09 */
[----:B------:R-:W-:Y:S01]  /*48d0*/  F2FP.BF16.PACK_AB R8, R8, R7 ;  /* 0x000000070808723e */ /* 0x000fe200000010ff */
[----:B------:R-:W-:-:S02]  /*48e0*/  FFMA.FTZ R6, R5, R6, 0.1716887056827545166 ;  /* 0x3e2fcf2a05067423 */ /* 0x000fc40000010006 */
[----:B------:R-:W-:Y:S01]  /*48f0*/  STS [R16+0x200], R15 ;  /* 0x0002000f10007388 */ /* 0x000fe20000000800 */
[----:B------:R-:W-:Y:S02]  /*4900*/  FADD R22, R9, -1 ;  /* 0xbf80000009167421 */ /* 0x000fe40000000000 */
[----:B------:R-:W-:Y:S01]  /*4910*/  FFMA.FTZ R6, R5, R6, -0.17900948226451873779 ;  /* 0xbe374e4305067423 */ /* 0x000fe20000010006 */
[----:B------:R1:W-:Y:S01]  /*4920*/  STS [R16+0x300], R8 ;  /* 0x0003000810007388 */ /* 0x0003e20000000800 */
[C---:B------:R-:W-:Y:S01]  /*4930*/  FFMA.FTZ R7, R22.reuse, R21, -0.16845393180847167969 ;  /* 0xbe2c7f3016077423 */ /* 0x040fe20000010015 */
[----:B0-----:R-:W-:Y:S01]  /*4940*/  LOP3.LUT R18, R19, 0x8, RZ, 0x3c, !PT ;  /* 0x0000000813127812 */ /* 0x001fe200078e3cff */
[C---:B------:R-:W-:Y:S01]  /*4950*/  FFMA.FTZ R6, R5.reuse, R6, 0.20512372255325317383 ;  /* 0x3e520bf405067423 */ /* 0x040fe20000010006 */
[----:B------:R-:W-:Y:S01]  /*4960*/  BAR.SYNC.DEFER_BLOCKING 0x0 ;  /* 0x0000000000007b1d */ /* 0x000fe20000010000 */
[----:B------:R-:W-:Y:S02]  /*4970*/  FFMA.FTZ R7, R22, R7, 0.1716887056827545166 ;  /* 0x3e2fcf2a16077423 */ /* 0x000fe40000010007 */
[----:B------:R-:W-:-:S02]  /*4980*/  FFMA.FTZ R6, R5, R6, -0.24046532809734344482 ;  /* 0xbe763c8b05067423 */ /* 0x000fc40000010006 */
[----:B------:R-:W-:Y:S02]  /*4990*/  IMAD R12, R4, c[0x0][0x1c8], RZ ;  /* 0x00007200040c7a24 */ /* 0x000fe400078e02ff */
[C---:B------:R-:W-:Y:S02]  /*49a0*/  FFMA.FTZ R6, R5.reuse, R6, 0.28857114911079406738 ;  /* 0x3e93bf9905067423 */ /* 0x040fe40000010006 */
[----:B------:R-:W-:Y:S01]  /*49b0*/  IMAD.MOV.U32 R24, RZ, RZ, c[0x0][0x1c8] ;  /* 0x00007200ff187624 */ /* 0x000fe200078e00ff */
[----:B------:R-:W-:Y:S01]  /*49c0*/  LEA R4, P3, R12, R25, 0x1 ;  /* 0x000000190c047211 */ /* 0x000fe200078608ff */
[----:B------:R-:W-:Y:S02]  /*49d0*/  FFMA.FTZ R6, R5, R6, -0.36067417263984680176 ;  /* 0xbeb8aa4905067423 */ /* 0x000fe40000010006 */
[----:B------:R-:W-:Y:S02]  /*49e0*/  FFMA.FTZ R7, R22, R7, -0.17900948226451873779 ;  /* 0xbe374e4316077423 */ /* 0x000fe40000010007 */
[----:B------:R-:W-:-:S02]  /*49f0*/  IMAD R9, R24, 0x2, R12 ;  /* 0x0000000218097824 */ /* 0x000fc400078e020c */
[C---:B------:R-:W-:Y:S02]  /*4a00*/  FFMA.FTZ R6, R5.reuse, R6, 0.48089820146560668945 ;  /* 0x3ef6384a05067423 */ /* 0x040fe40000010006 */
[----:B------:R-:W-:Y:S02]  /*4a10*/  FFMA.FTZ R7, R22, R7, 0.20512372255325317383 ;  /* 0x3e520bf416077423 */ /* 0x000fe40000010007 */
[----:B------:R-:W-:Y:S02]  /*4a20*/  IMAD R14, R24, 0x2, R9 ;  /* 0x00000002180e7824 */ /* 0x000fe400078e0209 */
[C---:B------:R-:W-:Y:S01]  /*4a30*/  FFMA.FTZ R6, R5.reuse, R6, -0.72134751081466674805 ;  /* 0xbf38aa3b05067423 */ /* 0x040fe20000010006 */
[----:B------:R0:W2:Y:S01]  /*4a40*/  LDS R27, [R19] ;  /* 0x00000000131b7984 */ /* 0x0000a20000000800 */
[----:B------:R-:W-:Y:S01]  /*4a50*/  FFMA.FTZ R7, R22, R7, -0.24046532809734344482 ;  /* 0xbe763c8b16077423 */ /* 0x000fe20000010007 */
[----:B-1----:R-:W-:Y:S01]  /*4a60*/  LEA R8, P5, R14, R25, 0x1 ;  /* 0x000000190e087211 */ /* 0x002fe200078a08ff */
[----:B------:R-:W-:Y:S01]  /*4a70*/  IMAD R15, R24, 0x2, R14 ;  /* 0x00000002180f7824 */ /* 0x000fe200078e020e */
[----:B------:R1:W3:Y:S01]  /*4a80*/  LDS R31, [R17] ;  /* 0x00000000111f7984 */ /* 0x0002e20000000800 */
[----:B------:R-:W-:-:S02]  /*4a90*/  FMUL R6, R5, R6 ;  /* 0x0000000605067220 */ /* 0x000fc40000400000 */
[----:B------:R-:W-:Y:S01]  /*4aa0*/  FFMA.FTZ R7, R22, R7, 0.28857114911079406738 ;  /* 0x3e93bf9916077423 */ /* 0x000fe20000010007 */
[----:B------:R4:W5:Y:S01]  /*4ab0*/  LDS R33, [R18] ;  /* 0x0000000012217984 */ /* 0x0009620000000800 */
[----:B------:R-:W-:Y:S02]  /*4ac0*/  IMAD R16, R24, 0x2, R15 ;  /* 0x0000000218107824 */ /* 0x000fe400078e020f */
[C---:B------:R-:W-:Y:S01]  /*4ad0*/  FMUL R6, R5.reuse, R6 ;  /* 0x0000000605067220 */ /* 0x040fe20000400000 */
[----:B------:R1:W5:Y:S01]  /*4ae0*/  LDS R35, [R20] ;  /* 0x0000000014237984 */ /* 0x0003620000000800 */
[----:B------:R-:W-:Y:S02]  /*4af0*/  FFMA.FTZ R13, R22, R7, -0.36067417263984680176 ;  /* 0xbeb8aa49160d7423 */ /* 0x000fe40000010007 */
[----:B0-----:R-:W-:Y:S02]  /*4b00*/  IMAD R19, R24, 0x2, R16 ;  /* 0x0000000218137824 */ /* 0x001fe400078e0210 */
[----:B------:R-:W-:Y:S01]  /*4b10*/  FFMA.FTZ R23, R5, 1.4426950216293334961, R6 ;  /* 0x3fb8aa3b05177823 */ /* 0x000fe20000010006 */
[C---:B------:R-:W-:Y:S01]  /*4b20*/  LEA R6, P4, R9.reuse, R25, 0x1 ;  /* 0x0000001909067211 */ /* 0x040fe200078808ff */
[----:B------:R-:W-:Y:S01]  /*4b30*/  FFMA.FTZ R13, R22, R13, 0.48089820146560668945 ;  /* 0x3ef6384a160d7423 */ /* 0x000fe2000001000d */
[-C--:B------:R-:W-:Y:S01]  /*4b40*/  LEA.HI.X.SX32 R5, R12, R30.reuse, 0x1, P3 ;  /* 0x0000001e0c057211 */ /* 0x080fe200018f0eff */
[----:B------:R-:W-:Y:S01]  /*4b50*/  IMAD R21, R24, 0x2, R19 ;  /* 0x0000000218157824 */ /* 0x000fe200078e0213 */
[-C--:B------:R-:W-:Y:S01]  /*4b60*/  LEA.HI.X.SX32 R7, R9, R30.reuse, 0x1, P4 ;  /* 0x0000001e09077211 */ /* 0x080fe200020f0eff */
[----:B-1----:R-:W-:Y:S01]  /*4b70*/  FFMA.FTZ R17, R22, R13, -0.72134751081466674805 ;  /* 0xbf38aa3b16117423 */ /* 0x002fe2000001000d */
[-C--:B------:R-:W-:Y:S01]  /*4b80*/  LEA.HI.X.SX32 R9, R14, R30.reuse, 0x1, P5 ;  /* 0x0000001e0e097211 */ /* 0x080fe200028f0eff */
[----:B------:R-:W-:Y:S01]  /*4b90*/  IMAD R24, R24, 0x2, R21 ;  /* 0x0000000218187824 */ /* 0x000fe200078e0215 */
[C---:B------:R-:W-:Y:S01]  /*4ba0*/  LEA R12, P3, R15.reuse, R25, 0x1 ;  /* 0x000000190f0c7211 */ /* 0x040fe200078608ff */
[----:B------:R-:W-:Y:S01]  /*4bb0*/  FMUL R17, R22, R17 ;  /* 0x0000001116117220 */ /* 0x000fe20000400000 */
[----:B------:R-:W-:Y:S01]  /*4bc0*/  LEA R14, P4, R16, R25, 0x1 ;  /* 0x00000019100e7211 */ /* 0x000fe200078808ff */
[----:B------:R-:W-:Y:S01]  /*4bd0*/  FADD R0, R0, R23 ;  /* 0x0000001700007221 */ /* 0x000fe20000000000 */
[-C--:B------:R-:W-:Y:S01]  /*4be0*/  LEA.HI.X.SX32 R13, R15, R30.reuse, 0x1, P3 ;  /* 0x0000001e0f0d7211 */ /* 0x080fe200018f0eff */
[----:B------:R-:W-:Y:S01]  /*4bf0*/  @P1 IMAD.MOV.U32 R23, RZ, RZ, 0x7f800000 ;  /* 0x7f800000ff171424 */ /* 0x000fe200078e00ff */
[----:B------:R-:W-:-:S02]  /*4c00*/  LEA.HI.X.SX32 R15, R16, R30, 0x1, P4 ;  /* 0x0000001e100f7211 */ /* 0x000fc400020f0eff */
[-C--:B------:R-:W-:Y:S02]  /*4c10*/  LEA R16, P3, R19, R25.reuse, 0x1 ;  /* 0x0000001913107211 */ /* 0x080fe400078608ff */
[-C--:B----4-:R-:W-:Y:S02]  /*4c20*/  LEA R18, P4, R21, R25.reuse, 0x1 ;  /* 0x0000001915127211 */ /* 0x090fe400078808ff */
[----:B------:R-:W-:Y:S01]  /*4c30*/  LEA R20, P5, R24, R25, 0x1 ;  /* 0x0000001918147211 */ /* 0x000fe200078a08ff */
[C---:B------:R-:W-:Y:S01]  /*4c40*/  FMUL R25, R22.reuse, R17 ;  /* 0x0000001116197220 */ /* 0x040fe20000400000 */
[----:B--2---:R0:W-:Y:S01]  /*4c50*/  STG.E.U16 [R4.64], R27 ;  /* 0x0000001b04007986 */ /* 0x0041e2000c101506 */
[-C--:B------:R-:W-:Y:S02]  /*4c60*/  LEA.HI.X.SX32 R17, R19, R30.reuse, 0x1, P3 ;  /* 0x0000001e13117211 */ /* 0x080fe400018f0eff */
[----:B------:R-:W-:Y:S01]  /*4c70*/  FFMA.FTZ R25, R22, 1.4426950216293334961, R25 ;  /* 0x3fb8aa3b16197823 */ /* 0x000fe20000010019 */
[----:B---3--:R1:W-:Y:S01]  /*4c80*/  STG.E.U16 [R6.64], R31 ;  /* 0x0000001f06007986 */ /* 0x0083e2000c101506 */
[----:B------:R-:W-:Y:S01]  /*4c90*/  @P2 IMAD.MOV.U32 R22, RZ, RZ, 0x7f800000 ;  /* 0x7f800000ff162424 */ /* 0x000fe200078e00ff */
[----:B------:R-:W-:Y:S01]  /*4ca0*/  LEA.HI.X.SX32 R19, R21, R30, 0x1, P4 ;  /* 0x0000001e15137211 */ /* 0x000fe200020f0eff */
[----:B------:R-:W-:Y:S01]  /*4cb0*/  FADD R10, R10, R25 ;  /* 0x000000190a0a7221 */ /* 0x000fe20000000000 */
[----:B-----5:R2:W-:Y:S01]  /*4cc0*/  STG.E.U16 [R8.64], R33 ;  /* 0x0000002108007986 */ /* 0x0205e2000c101506 */
[----:B------:R-:W-:Y:S01]  /*4cd0*/  @P2 FFMA.FTZ R0, R32, R22, +INF ;  /* 0x7f80000020002423 */ /* 0x000fe20000010016 */
[C---:B------:R-:W-:Y:S01]  /*4ce0*/  FSETP.NEU.AND P2, PT, R34.reuse, RZ, PT ;  /* 0x000000ff2200720b */ /* 0x040fe20003f4d000 */
[----:B------:R-:W-:Y:S01]  /*4cf0*/  @P1 FFMA.FTZ R10, R34, R23, +INF ;  /* 0x7f800000220a1423 */ /* 0x000fe20000010017 */
[----:B0-----:R-:W-:Y:S01]  /*4d00*/  PRMT R5, R31, 0x7632, R5 ;  /* 0x000076321f057816 */ /* 0x001fe20000000005 */
[----:B------:R0:W-:Y:S01]  /*4d10*/  STG.E.U16 [R12.64], R35 ;  /* 0x000000230c007986 */ /* 0x0001e2000c101506 */
[----:B------:R-:W-:-:S02]  /*4d20*/  LEA.HI.X.SX32 R21, R24, R30, 0x1, P5 ;  /* 0x0000001e18157211 */ /* 0x000fc400028f0eff */
[----:B------:R-:W-:Y:S02]  /*4d30*/  FSEL R10, R10, -INF , P2 ;  /* 0xff8000000a0a7808 */ /* 0x000fe40001000000 */
[----:B-1----:R-:W-:Y:S02]  /*4d40*/  PRMT R7, R27, 0x7632, R7 ;  /* 0x000076321b077816 */ /* 0x002fe40000000007 */
[----:B--2---:R-:W-:Y:S01]  /*4d50*/  PRMT R9, R33, 0x7632, R9 ;  /* 0x0000763221097816 */ /* 0x004fe20000000009 */
[----:B------:R-:W-:Y:S01]  /*4d60*/  FFMA R89, R10, 0.69314718246459960938, R89 ;  /* 0x3f3172180a597823 */ /* 0x000fe20000000059 */
[----:B------:R-:W-:Y:S01]  /*4d70*/  PRMT R10, R35, 0x7632, R10 ;  /* 0x00007632230a7816 */ /* 0x000fe2000000000a */
[----:B------:R0:W-:Y:S01]  /*4d80*/  STG.E.U16 [R14.64], R7 ;  /* 0x000000070e007986 */ /* 0x0001e2000c101506 */
[----:B------:R-:W-:-:S03]  /*4d90*/  FSETP.NEU.AND P3, PT, R32, RZ, PT ;  /* 0x000000ff2000720b */ /* 0x000fc60003f6d000 */
[----:B------:R0:W-:Y:S01]  /*4da0*/  STG.E.U16 [R16.64], R5 ;  /* 0x0000000510007986 */ /* 0x0001e2000c101506 */
[----:B------:R-:W-:-:S03]  /*4db0*/  FSEL R0, R0, -INF , P3 ;  /* 0xff80000000007808 */ /* 0x000fc60001800000 */
[----:B------:R0:W-:Y:S02]  /*4dc0*/  STG.E.U16 [R18.64], R9 ;  /* 0x0000000912007986 */ /* 0x0001e4000c101506 */
[----:B------:R-:W-:Y:S02]  /*4dd0*/  FFMA R88, R0, 0.69314718246459960938, R29 ;  /* 0x3f31721800587823 */ /* 0x000fe4000000001d */
[----:B------:R0:W-:Y:S04]  /*4de0*/  STG.E.U16 [R20.64], R10 ;  /* 0x0000000a14007986 */ /* 0x0001e8000c101506 */
[----:B------:R-:W-:Y:S06]  /*4df0*/  BAR.SYNC.DEFER_BLOCKING 0x0 ;  /* 0x0000000000007b1d */ /* 0x000fec0000010000 */
[----:B------:R0:W-:Y:S04]  /*4e00*/  STS.64 [R11], R88 ;  /* 0x000000580b007388 */ /* 0x0001e80000000a00 */
[----:B------:R-:W-:Y:S06]  /*4e10*/  BAR.SYNC.DEFER_BLOCKING 0x0 ;  /* 0x0000000000007b1d */ /* 0x000fec0000010000 */
[----:B------:R-:W-:Y:S05]  /*4e20*/  @P0 EXIT ;  /* 0x000000000000094d */ /* 0x000fea0003800000 */
[----:B0-----:R-:W0:Y:S01]  /*4e30*/  LDS R7, [R26] ;  /* 0x000000001a077984 */ /* 0x001e220000000800 */
[----:B------:R-:W-:-:S02]  /*4e40*/  IMAD R2, R2, c[0x0][0x1cc], RZ ;  /* 0x0000730002027a24 */ /* 0x000fc400078e02ff */
[C---:B------:R-:W-:Y:S02]  /*4e50*/  IMAD.SHL.U32 R5, R3.reuse, 0x4, RZ ;  /* 0x0000000403057824 */ /* 0x040fe400078e00ff */
[----:B------:R-:W-:Y:S02]  /*4e60*/  IMAD.SHL.U32 R0, R2, 0x4, RZ ;  /* 0x0000000402007824 */ /* 0x000fe400078e00ff */
[----:B------:R-:W-:-:S04]  /*4e70*/  IMAD.HI R4, R3, 0x4, RZ ;  /* 0x0000000403047827 */ /* 0x000fc800078e02ff */
[----:B------:R-:W-:Y:S01]  /*4e80*/  IMAD.HI R3, R2, 0x4, RZ ;  /* 0x0000000402037827 */ /* 0x000fe200078e02ff */
[----:B------:R-:W-:-:S04]  /*4e90*/  IADD3 R2, P0, P1, R5, c[0x0][0x180], R0 ;  /* 0x0000600005027a10 */ /* 0x000fc8000791e000 */
[----:B------:R-:W-:-:S05]  /*4ea0*/  IADD3.X R3, R4, c[0x0][0x184], R3, P0, P1 ;  /* 0x0000610004037a10 */ /* 0x000fca00007e2403 */
[----:B0-----:R-:W-:Y:S01]  /*4eb0*/  STG.E [R2.64], R7 ;  /* 0x0000000702007986 */ /* 0x001fe2000c101906 */
[----:B------:R-:W-:Y:S05]  /*4ec0*/  EXIT ;  /* 0x000000000000794d */ /* 0x000fea0003800000 */
.L_x_2:
[----:B------:R-:W-:-:S00]  /*4ed0*/  BRA `(.L_x_2) ;  /* 0xfffffff000007947 */ /* 0x000fc0000383ffff */
[----:B------:R-:W-:-:S00]  /*4ee0*/  NOP ;  /* 0x0000000000007918 */ /* 0x000fc00000000000 */
        /* <DEDUP_REMOVED lines=9> */
.L_x_3:


//--------------------- .nv.global.init           --------------------------
	.section	.nv.global.init,"aw",@progbits
.nv.global.init:
	.type		_$_str,@object
	.size		_$_str,(.L_0 - _$_str)
_$_str:
        /*0000*/ 	.byte	0x5f, 0x5f, 0x43, 0x55, 0x44, 0x41, 0x5f, 0x46, 0x54, 0x5a, 0x00
.L_0:


//--------------------- .nv.shared.attn_fwd       --------------------------
	.section	.nv.shared.attn_fwd,"aw",@nobits
	.sectionflags	@""
	.align	16
